	.target	sm_90a

	.elftype	@"ET_EXEC"


//--------------------- .note.nv.tkinfo           --------------------------
	.section	.note.nv.tkinfo,"",@"SHT_NOTE"
	.sectionflags	@"SHF_NOTE_NV_TKINFO"
	.tkinfo
        /*0018*/ 	.word	0x00000002
        /*0030*/ 	.string	""
        /*0030*/ 	.string	"ptxas"
        /*0030*/ 	.string	"Cuda compilation tools, release 13.0, V13.0.88"
        /*0030*/ 	.string	"Build cuda_13.0.r13.0/compiler.36424714_0"
        /*0030*/ 	.string	"-v  -suppress-debug-info  -lineinfo  -arch sm_90a "



//--------------------- .note.nv.cuinfo           --------------------------
	.section	.note.nv.cuinfo,"",@"SHT_NOTE"
	.sectionflags	@"SHF_NOTE_NV_CUINFO"
        /*0018*/ 	.short	0x0002
        /*001a*/ 	.short	0x005a
        /*001c*/ 	.short	0x0082
	.zero		2


//--------------------- .nv.info                  --------------------------
	.section	.nv.info,"",@"SHT_CUDA_INFO"
	.align	4


	//----- nvinfo : EIATTR_REGCOUNT
	.align		4
        /*0000*/ 	.byte	0x04, 0x2f
        /*0002*/ 	.short	(.L_1 - .L_0)
	.align		4
.L_0:
        /*0004*/ 	.word	index@(matmul_kernel)
        /*0008*/ 	.word	0x000000ff


	//----- nvinfo : EIATTR_FRAME_SIZE
	.align		4
.L_1:
        /*000c*/ 	.byte	0x04, 0x11
        /*000e*/ 	.short	(.L_3 - .L_2)
	.align		4
.L_2:
        /*0010*/ 	.word	index@(matmul_kernel)
        /*0014*/ 	.word	0x000002d8


	//----- nvinfo : EIATTR_MIN_STACK_SIZE
	.align		4
.L_3:
        /*0018*/ 	.byte	0x04, 0x12
        /*001a*/ 	.short	(.L_5 - .L_4)
	.align		4
.L_4:
        /*001c*/ 	.word	index@(matmul_kernel)
        /*0020*/ 	.word	0x000002d8
.L_5:


//--------------------- .nv.compat                --------------------------
	.section	.nv.compat,"",@"SHT_CUDA_COMPAT_INFO"
	.align	4
        /*0000*/ 	.byte	0x02, 0x09, 0x01, 0x00, 0x02, 0x02, 0x04, 0x00, 0x02, 0x05, 0x05, 0x00, 0x03, 0x07, 0x01, 0x01
        /*0010*/ 	.byte	0x02, 0x03, 0x00, 0x00, 0x02, 0x06, 0x01, 0x00, 0x04, 0x0b, 0x08, 0x00, 0x00, 0x00, 0x00, 0x00
        /*0020*/ 	.byte	0x00, 0x00, 0x00, 0x00


//--------------------- .nv.info.matmul_kernel    --------------------------
	.section	.nv.info.matmul_kernel,"",@"SHT_CUDA_INFO"
	.sectionflags	@""
	.align	4


	//----- nvinfo : EIATTR_CUDA_API_VERSION
	.align		4
        /*0000*/ 	.byte	0x04, 0x37
        /*0002*/ 	.short	(.L_7 - .L_6)
.L_6:
        /*0004*/ 	.word	0x00000082


	//----- nvinfo : EIATTR_KPARAM_INFO
	.align		4
.L_7:
        /*0008*/ 	.byte	0x04, 0x17
        /*000a*/ 	.short	(.L_9 - .L_8)
.L_8:
        /*000c*/ 	.word	0x00000000
        /*0010*/ 	.short	0x000d
        /*0012*/ 	.short	0x0048
        /*0014*/ 	.byte	0x00, 0xf4, 0x21, 0x00


	//----- nvinfo : EIATTR_KPARAM_INFO
	.align		4
.L_9:
        /*0018*/ 	.byte	0x04, 0x17
        /*001a*/ 	.short	(.L_11 - .L_10)
.L_10:
        /*001c*/ 	.word	0x00000000
        /*0020*/ 	.short	0x000c
        /*0022*/ 	.short	0x0040
        /*0024*/ 	.byte	0x00, 0xf4, 0x21, 0x00


	//----- nvinfo : EIATTR_KPARAM_INFO
	.align		4
.L_11:
        /*0028*/ 	.byte	0x04, 0x17
        /*002a*/ 	.short	(.L_13 - .L_12)
.L_12:
        /*002c*/ 	.word	0x00000000
        /*0030*/ 	.short	0x000b
        /*0032*/ 	.short	0x0038
        /*0034*/ 	.byte	0x00, 0xf0, 0x11, 0x00


	//----- nvinfo : EIATTR_KPARAM_INFO
	.align		4
.L_13:
        /*0038*/ 	.byte	0x04, 0x17
        /*003a*/ 	.short	(.L_15 - .L_14)
.L_14:
        /*003c*/ 	.word	0x00000000
        /*0040*/ 	.short	0x000a
        /*0042*/ 	.short	0x0034
        /*0044*/ 	.byte	0x00, 0xf0, 0x11, 0x00


	//----- nvinfo : EIATTR_KPARAM_INFO
	.align		4
.L_15:
        /*0048*/ 	.byte	0x04, 0x17
        /*004a*/ 	.short	(.L_17 - .L_16)
.L_16:
        /*004c*/ 	.word	0x00000000
        /*0050*/ 	.short	0x0009
        /*0052*/ 	.short	0x0030
        /*0054*/ 	.byte	0x00, 0xf0, 0x11, 0x00


	//----- nvinfo : EIATTR_KPARAM_INFO
	.align		4
.L_17:
        /*0058*/ 	.byte	0x04, 0x17
        /*005a*/ 	.short	(.L_19 - .L_18)
.L_18:
        /*005c*/ 	.word	0x00000000
        /*0060*/ 	.short	0x0008
        /*0062*/ 	.short	0x002c
        /*0064*/ 	.byte	0x00, 0xf0, 0x11, 0x00


	//----- nvinfo : EIATTR_KPARAM_INFO
	.align		4
.L_19:
        /*0068*/ 	.byte	0x04, 0x17
        /*006a*/ 	.short	(.L_21 - .L_20)
.L_20:
        /*006c*/ 	.word	0x00000000
        /*0070*/ 	.short	0x0007
        /*0072*/ 	.short	0x0028
        /*0074*/ 	.byte	0x00, 0xf0, 0x11, 0x00


	//----- nvinfo : EIATTR_KPARAM_INFO
	.align		4
.L_21:
        /*0078*/ 	.byte	0x04, 0x17
        /*007a*/ 	.short	(.L_23 - .L_22)
.L_22:
        /*007c*/ 	.word	0x00000000
        /*0080*/ 	.short	0x0006
        /*0082*/ 	.short	0x0024
        /*0084*/ 	.byte	0x00, 0xf0, 0x11, 0x00


	//----- nvinfo : EIATTR_KPARAM_INFO
	.align		4
.L_23:
        /*0088*/ 	.byte	0x04, 0x17
        /*008a*/ 	.short	(.L_25 - .L_24)
.L_24:
        /*008c*/ 	.word	0x00000000
        /*0090*/ 	.short	0x0005
        /*0092*/ 	.short	0x0020
        /*0094*/ 	.byte	0x00, 0xf0, 0x11, 0x00


	//----- nvinfo : EIATTR_KPARAM_INFO
	.align		4
.L_25:
        /*0098*/ 	.byte	0x04, 0x17
        /*009a*/ 	.short	(.L_27 - .L_26)
.L_26:
        /*009c*/ 	.word	0x00000000
        /*00a0*/ 	.short	0x0004
        /*00a2*/ 	.short	0x001c
        /*00a4*/ 	.byte	0x00, 0xf0, 0x11, 0x00


	//----- nvinfo : EIATTR_KPARAM_INFO
	.align		4
.L_27:
        /*00a8*/ 	.byte	0x04, 0x17
        /*00aa*/ 	.short	(.L_29 - .L_28)
.L_28:
        /*00ac*/ 	.word	0x00000000
        /*00b0*/ 	.short	0x0003
        /*00b2*/ 	.short	0x0018
        /*00b4*/ 	.byte	0x00, 0xf0, 0x11, 0x00


	//----- nvinfo : EIATTR_KPARAM_INFO
	.align		4
.L_29:
        /*00b8*/ 	.byte	0x04, 0x17
        /*00ba*/ 	.short	(.L_31 - .L_30)
.L_30:
        /*00bc*/ 	.word	0x00000000
        /*00c0*/ 	.short	0x0002
        /*00c2*/ 	.short	0x0010
        /*00c4*/ 	.byte	0x00, 0xf4, 0x21, 0x00


	//----- nvinfo : EIATTR_KPARAM_INFO
	.align		4
.L_31:
        /*00c8*/ 	.byte	0x04, 0x17
        /*00ca*/ 	.short	(.L_33 - .L_32)
.L_32:
        /*00cc*/ 	.word	0x00000000
        /*00d0*/ 	.short	0x0001
        /*00d2*/ 	.short	0x0008
        /*00d4*/ 	.byte	0x00, 0xf4, 0x21, 0x00


	//----- nvinfo : EIATTR_KPARAM_INFO
	.align		4
.L_33:
        /*00d8*/ 	.byte	0x04, 0x17
        /*00da*/ 	.short	(.L_35 - .L_34)
.L_34:
        /*00dc*/ 	.word	0x00000000
        /*00e0*/ 	.short	0x0000
        /*00e2*/ 	.short	0x0000
        /*00e4*/ 	.byte	0x00, 0xf4, 0x21, 0x00


	//----- nvinfo : EIATTR_EXPLICIT_CLUSTER
	.align		4
.L_35:
        /*00e8*/ 	.byte	0x01, 0x3e
	.zero		2


	//----- nvinfo : EIATTR_CTA_PER_CLUSTER
	.align		4
        /*00ec*/ 	.byte	0x04, 0x3d
        /*00ee*/ 	.short	(.L_37 - .L_36)
.L_36:
        /*00f0*/ 	.word	0x00000004
        /*00f4*/ 	.word	0x00000001
        /*00f8*/ 	.word	0x00000001


	//----- nvinfo : EIATTR_SPARSE_MMA_MASK
	.align		4
.L_37:
        /*00fc*/ 	.byte	0x03, 0x50
        /*00fe*/ 	.short	0x0000


	//----- nvinfo : EIATTR_MAXREG_COUNT
	.align		4
        /*0100*/ 	.byte	0x03, 0x1b
        /*0102*/ 	.short	0x00ff


	//----- nvinfo : EIATTR_NUM_BARRIERS
	.align		4
        /*0104*/ 	.byte	0x02, 0x4c
        /*0106*/ 	.byte	0x01
	.zero		1


	//----- nvinfo : EIATTR_ANNOTATIONS
	.align		4
        /*0108*/ 	.byte	0x04, 0x55
        /*010a*/ 	.short	(.L_39 - .L_38)


	//   ....[0]....
.L_38:
        /*010c*/ 	.word	0x00000001
        /*0110*/ 	.byte	0x50, 0x07, 0x00, 0x00, 0x01, 0x00, 0x00, 0x00, 0xd0, 0x41, 0x00, 0x00, 0x01, 0x00, 0x00, 0x00
        /* <DEDUP_REMOVED lines=254> */
        /*1100*/ 	.byte	0x80, 0xaf, 0x00, 0x00, 0x01, 0x00, 0x00, 0x00, 0xf0, 0xb3, 0x00, 0x00


	//----- nvinfo : EIATTR_MERCURY_ISA_VERSION
	.align		4
.L_39:
        /*110c*/ 	.byte	0x03, 0x5f
        /*110e*/ 	.short	0x0101


	//----- nvinfo : EIATTR_EXIT_INSTR_OFFSETS
	.align		4
        /*1110*/ 	.byte	0x04, 0x1c
        /*1112*/ 	.short	(.L_41 - .L_40)


	//   ....[0]....
.L_40:
        /*1114*/ 	.word	0x0000f7f0


	//   ....[1]....
        /*1118*/ 	.word	0x0000f820


	//----- nvinfo : EIATTR_REQNTID
	.align		4
.L_41:
        /*111c*/ 	.byte	0x04, 0x10
        /*111e*/ 	.short	(.L_43 - .L_42)
.L_42:
        /*1120*/ 	.word	0x00000080
        /*1124*/ 	.word	0x00000001
        /*1128*/ 	.word	0x00000001


	//----- nvinfo : EIATTR_CBANK_PARAM_SIZE
	.align		4
.L_43:
        /*112c*/ 	.byte	0x03, 0x19
        /*112e*/ 	.short	0x0050


	//----- nvinfo : EIATTR_PARAM_CBANK
	.align		4
        /*1130*/ 	.byte	0x04, 0x0a
        /*1132*/ 	.short	(.L_45 - .L_44)
	.align		4
.L_44:
        /*1134*/ 	.word	index@(.nv.constant0.matmul_kernel)
        /*1138*/ 	.short	0x0210
        /*113a*/ 	.short	0x0050


	//----- nvinfo : EIATTR_SW_WAR
	.align		4
.L_45:
        /*113c*/ 	.byte	0x04, 0x36
        /*113e*/ 	.short	(.L_47 - .L_46)
.L_46:
        /*1140*/ 	.word	0x00000008
.L_47:


//--------------------- .nv.callgraph             --------------------------
	.section	.nv.callgraph,"",@"SHT_CUDA_CALLGRAPH"
	.align	4
	.sectionentsize	8
	.align		4
        /*0000*/ 	.word	0x00000000
	.align		4
        /*0004*/ 	.word	0xffffffff
	.align		4
        /*0008*/ 	.word	0x00000000
	.align		4
        /*000c*/ 	.word	0xfffffffe
	.align		4
        /*0010*/ 	.word	0x00000000
	.align		4
        /*0014*/ 	.word	0xfffffffd
	.align		4
        /*0018*/ 	.word	0x00000000
	.align		4
        /*001c*/ 	.word	0xfffffffc


//--------------------- .text.matmul_kernel       --------------------------
	.section	.text.matmul_kernel,"ax",@progbits
	.align	128
        .global         matmul_kernel
        .type           matmul_kernel,@function
        .size           matmul_kernel,(.L_x_3 - matmul_kernel)
        .other          matmul_kernel,@"STO_CUDA_ENTRY STV_DEFAULT"
matmul_kernel:
.text.matmul_kernel:
[----:B------:R-:W0:Y:S08]  /*0000*/  LDC R1, c[0x0][0x28] ;  /* 0x00000a00ff017b82 */ /* 0x000e300000000800 */
[----:B------:R-:W1:Y:S01]  /*0010*/  LDC.64 R88, c[0x0][0x228] ;  /* 0x00008a00ff587b82 */ /* 0x000e620000000a00 */
[----:B------:R-:W2:Y:S01]  /*0020*/  S2R R152, SR_TID.X ;  /* 0x0000000000987919 */ /* 0x000ea20000002100 */
[----:B0-----:R-:W-:Y:S01]  /*0030*/  VIADD R1, R1, 0xfffffd28 ;  /* 0xfffffd2801017836 */ /* 0x001fe20000000000 */
[----:B------:R-:W-:Y:S01]  /*0040*/  ULDC.64 UR14, c[0x0][0x208] ;  /* 0x00008200000e7ab9 */ /* 0x000fe20000000a00 */
[----:B------:R-:W-:Y:S01]  /*0050*/  CS2R R92, SRZ ;  /* 0x00000000005c7805 */ /* 0x000fe2000001ff00 */
[----:B------:R-:W0:Y:S01]  /*0060*/  S2R R10, SR_CgaCtaId ;  /* 0x00000000000a7919 */ /* 0x000e220000008800 */
[----:B------:R-:W-:-:S02]  /*0070*/  CS2R R94, SRZ ;  /* 0x00000000005e7805 */ /* 0x000fc4000001ff00 */
[----:B------:R-:W-:Y:S01]  /*0080*/  CS2R R96, SRZ ;  /* 0x0000000000607805 */ /* 0x000fe2000001ff00 */
[----:B------:R-:W3:Y:S01]  /*0090*/  S2UR UR4, SR_CTAID.X ;  /* 0x00000000000479c3 */ /* 0x000ee20000002500 */
[----:B------:R-:W-:Y:S02]  /*00a0*/  CS2R R98, SRZ ;  /* 0x0000000000627805 */ /* 0x000fe4000001ff00 */
[----:B------:R-:W-:Y:S02]  /*00b0*/  CS2R R100, SRZ ;  /* 0x0000000000647805 */ /* 0x000fe4000001ff00 */
[----:B------:R-:W-:Y:S02]  /*00c0*/  CS2R R102, SRZ ;  /* 0x0000000000667805 */ /* 0x000fe4000001ff00 */
[----:B------:R-:W-:Y:S02]  /*00d0*/  CS2R R104, SRZ ;  /* 0x0000000000687805 */ /* 0x000fe4000001ff00 */
[----:B------:R-:W-:-:S02]  /*00e0*/  CS2R R106, SRZ ;  /* 0x00000000006a7805 */ /* 0x000fc4000001ff00 */
[----:B------:R-:W-:Y:S02]  /*00f0*/  CS2R R108, SRZ ;  /* 0x00000000006c7805 */ /* 0x000fe4000001ff00 */
[----:B------:R-:W-:Y:S01]  /*0100*/  CS2R R110, SRZ ;  /* 0x00000000006e7805 */ /* 0x000fe2000001ff00 */
[----:B------:R-:W4:Y:S01]  /*0110*/  LDC R14, c[0x0][0x230] ;  /* 0x00008c00ff0e7b82 */ /* 0x000f220000000800 */
[----:B------:R-:W-:Y:S02]  /*0120*/  CS2R R44, SRZ ;  /* 0x00000000002c7805 */ /* 0x000fe4000001ff00 */
[----:B------:R-:W-:Y:S02]  /*0130*/  CS2R R46, SRZ ;  /* 0x00000000002e7805 */ /* 0x000fe4000001ff00 */
[----:B------:R-:W-:Y:S02]  /*0140*/  CS2R R48, SRZ ;  /* 0x0000000000307805 */ /* 0x000fe4000001ff00 */
[----:B------:R-:W-:-:S02]  /*0150*/  CS2R R50, SRZ ;  /* 0x0000000000327805 */ /* 0x000fc4000001ff00 */
[----:B------:R-:W-:Y:S02]  /*0160*/  CS2R R52, SRZ ;  /* 0x0000000000347805 */ /* 0x000fe4000001ff00 */
[----:B------:R-:W-:Y:S02]  /*0170*/  CS2R R54, SRZ ;  /* 0x0000000000367805 */ /* 0x000fe4000001ff00 */
[----:B------:R-:W-:Y:S01]  /*0180*/  CS2R R56, SRZ ;  /* 0x0000000000387805 */ /* 0x000fe2000001ff00 */
[----:B-1----:R-:W-:Y:S01]  /*0190*/  VIADD R0, R89, 0x1ff ;  /* 0x000001ff59007836 */ /* 0x002fe20000000000 */
[----:B------:R-:W-:Y:S02]  /*01a0*/  CS2R R58, SRZ ;  /* 0x00000000003a7805 */ /* 0x000fe4000001ff00 */
[----:B------:R-:W-:Y:S02]  /*01b0*/  CS2R R60, SRZ ;  /* 0x00000000003c7805 */ /* 0x000fe4000001ff00 */
[----:B------:R-:W-:-:S02]  /*01c0*/  CS2R R62, SRZ ;  /* 0x00000000003e7805 */ /* 0x000fc4000001ff00 */
[----:B------:R-:W-:Y:S02]  /*01d0*/  CS2R R64, SRZ ;  /* 0x0000000000407805 */ /* 0x000fe4000001ff00 */
[----:B------:R-:W-:Y:S02]  /*01e0*/  SHF.R.S32.HI R3, RZ, 0x1f, R0 ;  /* 0x0000001fff037819 */ /* 0x000fe40000011400 */
[----:B------:R-:W-:Y:S02]  /*01f0*/  CS2R R66, SRZ ;  /* 0x0000000000427805 */ /* 0x000fe4000001ff00 */
[----:B------:R-:W-:Y:S02]  /*0200*/  CS2R R68, SRZ ;  /* 0x0000000000447805 */ /* 0x000fe4000001ff00 */
[----:B---3--:R-:W-:Y:S01]  /*0210*/  I2FP.F32.U32 R5, UR4 ;  /* 0x0000000400057c45 */ /* 0x008fe20008201000 */
[----:B------:R-:W-:Y:S01]  /*0220*/  ULDC UR4, c[0x0][0x150] ;  /* 0x0000540000047ab9 */ /* 0x000fe20000000800 */
[----:B------:R-:W-:-:S02]  /*0230*/  LEA.HI R3, R3, R0, RZ, 0x9 ;  /* 0x0000000003037211 */ /* 0x000fc400078f48ff */
[----:B------:R-:W-:Y:S02]  /*0240*/  CS2R R70, SRZ ;  /* 0x0000000000467805 */ /* 0x000fe4000001ff00 */
[----:B------:R-:W-:Y:S01]  /*0250*/  CS2R R72, SRZ ;  /* 0x0000000000487805 */ /* 0x000fe2000001ff00 */
[----:B------:R-:W-:Y:S01]  /*0260*/  FMUL R5, R5, UR4 ;  /* 0x0000000405057c20 */ /* 0x000fe20008400000 */
[----:B------:R-:W-:Y:S02]  /*0270*/  SHF.R.S32.HI R3, RZ, 0x9, R3 ;  /* 0x00000009ff037819 */ /* 0x000fe40000011403 */
[----:B------:R-:W-:Y:S01]  /*0280*/  CS2R R74, SRZ ;  /* 0x00000000004a7805 */ /* 0x000fe2000001ff00 */
[----:B----4-:R-:W-:Y:S01]  /*0290*/  VIADD R14, R14, 0x3f ;  /* 0x0000003f0e0e7836 */ /* 0x010fe20000000000 */
[----:B0-----:R-:W-:Y:S02]  /*02a0*/  R2UR UR4, R10 ;  /* 0x000000000a0472ca */ /* 0x001fe400000e0000 */
[----:B------:R-:W-:Y:S01]  /*02b0*/  CS2R R76, SRZ ;  /* 0x00000000004c7805 */ /* 0x000fe2000001ff00 */
[----:B------:R-:W-:Y:S01]  /*02c0*/  IMAD.SHL.U32 R4, R3, 0x8, RZ ;  /* 0x0000000803047824 */ /* 0x000fe200078e00ff */
[----:B------:R-:W0:Y:S01]  /*02d0*/  F2I.U32.TRUNC.NTZ R5, R5 ;  /* 0x0000000500057305 */ /* 0x000e22000020f000 */
[----:B------:R-:W-:-:S02]  /*02e0*/  CS2R R78, SRZ ;  /* 0x00000000004e7805 */ /* 0x000fc4000001ff00 */
[----:B------:R-:W-:Y:S02]  /*02f0*/  CS2R R80, SRZ ;  /* 0x0000000000507805 */ /* 0x000fe4000001ff00 */
[----:B------:R-:W-:Y:S02]  /*0300*/  CS2R R82, SRZ ;  /* 0x0000000000527805 */ /* 0x000fe4000001ff00 */
[----:B------:R-:W-:Y:S02]  /*0310*/  IABS R7, R4 ;  /* 0x0000000400077213 */ /* 0x000fe40000000000 */
[----:B------:R-:W-:Y:S02]  /*0320*/  CS2R R84, SRZ ;  /* 0x0000000000547805 */ /* 0x000fe4000001ff00 */
[----:B------:R-:W-:Y:S01]  /*0330*/  CS2R R86, SRZ ;  /* 0x0000000000567805 */ /* 0x000fe2000001ff00 */
[----:B------:R-:W1:Y:S01]  /*0340*/  I2F.RP R0, R7 ;  /* 0x0000000700007306 */ /* 0x000e620000209400 */
[----:B0-----:R-:W-:-:S07]  /*0350*/  IABS R11, R5 ;  /* 0x00000005000b7213 */ /* 0x001fce0000000000 */
[----:B-1----:R-:W0:Y:S02]  /*0360*/  MUFU.RCP R0, R0 ;  /* 0x0000000000007308 */ /* 0x002e240000001000 */
[----:B0-----:R-:W-:Y:S01]  /*0370*/  VIADD R2, R0, 0xffffffe ;  /* 0x0ffffffe00027836 */ /* 0x001fe20000000000 */
[----:B------:R-:W-:-:S05]  /*0380*/  IABS R0, R4 ;  /* 0x0000000400007213 */ /* 0x000fca0000000000 */
[----:B------:R0:W1:Y:S01]  /*0390*/  F2I.FTZ.U32.TRUNC.NTZ R3, R2 ;  /* 0x0000000200037305 */ /* 0x000062000021f000 */
[----:B------:R-:W-:Y:S02]  /*03a0*/  IMAD.MOV R0, RZ, RZ, -R0 ;  /* 0x000000ffff007224 */ /* 0x000fe400078e0a00 */
[----:B0-----:R-:W-:Y:S02]  /*03b0*/  IMAD.MOV.U32 R2, RZ, RZ, RZ ;  /* 0x000000ffff027224 */ /* 0x001fe400078e00ff */
[----:B-1----:R-:W-:-:S04]  /*03c0*/  IMAD.MOV R6, RZ, RZ, -R3 ;  /* 0x000000ffff067224 */ /* 0x002fc800078e0a03 */
[----:B------:R-:W-:-:S04]  /*03d0*/  IMAD R9, R6, R7, RZ ;  /* 0x0000000706097224 */ /* 0x000fc800078e02ff */
[----:B------:R-:W-:-:S06]  /*03e0*/  IMAD.HI.U32 R2, R3, R9, R2 ;  /* 0x0000000903027227 */ /* 0x000fcc00078e0002 */
[----:B------:R-:W-:-:S04]  /*03f0*/  IMAD.HI.U32 R2, R2, R11, RZ ;  /* 0x0000000b02027227 */ /* 0x000fc800078e00ff */
[----:B------:R-:W-:-:S05]  /*0400*/  IMAD R0, R2, R0, R11 ;  /* 0x0000000002007224 */ /* 0x000fca00078e020b */
[----:B------:R-:W-:-:S13]  /*0410*/  ISETP.GT.U32.AND P1, PT, R7, R0, PT ;  /* 0x000000000700720c */ /* 0x000fda0003f24070 */
[----:B------:R-:W-:Y:S02]  /*0420*/  @!P1 IMAD.IADD R0, R0, 0x1, -R7 ;  /* 0x0000000100009824 */ /* 0x000fe400078e0a07 */
[----:B------:R-:W-:Y:S01]  /*0430*/  @!P1 VIADD R2, R2, 0x1 ;  /* 0x0000000102029836 */ /* 0x000fe20000000000 */
[----:B------:R-:W-:Y:S02]  /*0440*/  ISETP.NE.AND P1, PT, R4, RZ, PT ;  /* 0x000000ff0400720c */ /* 0x000fe40003f25270 */
[----:B------:R-:W-:Y:S02]  /*0450*/  ISETP.GE.U32.AND P0, PT, R0, R7, PT ;  /* 0x000000070000720c */ /* 0x000fe40003f06070 */
[----:B------:R-:W-:-:S04]  /*0460*/  LOP3.LUT R0, R5, R4, RZ, 0x3c, !PT ;  /* 0x0000000405007212 */ /* 0x000fc800078e3cff */
[----:B------:R-:W-:Y:S01]  /*0470*/  ISETP.GE.AND P2, PT, R0, RZ, PT ;  /* 0x000000ff0000720c */ /* 0x000fe20003f46270 */
[----:B------:R-:W-:-:S05]  /*0480*/  VIADD R0, R88, 0x7f ;  /* 0x0000007f58007836 */ /* 0x000fca0000000000 */
[----:B------:R-:W-:Y:S01]  /*0490*/  SHF.R.S32.HI R3, RZ, 0x1f, R0 ;  /* 0x0000001fff037819 */ /* 0x000fe20000011400 */
[----:B------:R-:W-:-:S03]  /*04a0*/  @P0 VIADD R2, R2, 0x1 ;  /* 0x0000000102020836 */ /* 0x000fc60000000000 */
[----:B------:R-:W-:-:S03]  /*04b0*/  LEA.HI R3, R3, R0, RZ, 0x7 ;  /* 0x0000000003037211 */ /* 0x000fc600078f38ff */
[----:B------:R-:W-:Y:S01]  /*04c0*/  @!P2 IMAD.MOV R2, RZ, RZ, -R2 ;  /* 0x000000ffff02a224 */ /* 0x000fe200078e0a02 */
[----:B------:R-:W-:-:S05]  /*04d0*/  @!P1 LOP3.LUT R2, RZ, R4, RZ, 0x33, !PT ;  /* 0x00000004ff029212 */ /* 0x000fca00078e33ff */
[----:B------:R-:W-:Y:S02]  /*04e0*/  IMAD.SHL.U32 R6, R2, 0x8, RZ ;  /* 0x0000000802067824 */ /* 0x000fe400078e00ff */
[----:B------:R-:W-:-:S03]  /*04f0*/  IMAD.MOV R2, RZ, RZ, -R2 ;  /* 0x000000ffff027224 */ /* 0x000fc600078e0a02 */
[----:B------:R-:W-:Y:S01]  /*0500*/  LEA.HI.SX32 R3, R3, -R6, 0x19 ;  /* 0x8000000603037211 */ /* 0x000fe200078fcaff */
[----:B------:R-:W-:-:S03]  /*0510*/  IMAD R4, R4, R2, R5 ;  /* 0x0000000204047224 */ /* 0x000fc600078e0205 */
[----:B------:R-:W-:Y:S02]  /*0520*/  VIMNMX R11, R3, 0x8, PT ;  /* 0x00000008030b7848 */ /* 0x000fe40003fe0100 */
[----:B------:R-:W-:Y:S02]  /*0530*/  IABS R9, R4 ;  /* 0x0000000400097213 */ /* 0x000fe40000000000 */
[----:B------:R-:W-:-:S04]  /*0540*/  IABS R7, R11 ;  /* 0x0000000b00077213 */ /* 0x000fc80000000000 */
[----:B------:R-:W0:Y:S08]  /*0550*/  I2F.RP R0, R7 ;  /* 0x0000000700007306 */ /* 0x000e300000209400 */
[----:B0-----:R-:W0:Y:S02]  /*0560*/  MUFU.RCP R0, R0 ;  /* 0x0000000000007308 */ /* 0x001e240000001000 */
[----:B0-----:R-:W-:-:S06]  /*0570*/  VIADD R3, R0, 0xffffffe ;  /* 0x0ffffffe00037836 */ /* 0x001fcc0000000000 */
[----:B------:R-:W0:Y:S02]  /*0580*/  F2I.FTZ.U32.TRUNC.NTZ R3, R3 ;  /* 0x0000000300037305 */ /* 0x000e24000021f000 */
[----:B0-----:R-:W-:-:S04]  /*0590*/  IMAD.MOV R8, RZ, RZ, -R3 ;  /* 0x000000ffff087224 */ /* 0x001fc800078e0a03 */
[----:B------:R-:W-:Y:S01]  /*05a0*/  IMAD.MOV.U32 R2, RZ, RZ, R8 ;  /* 0x000000ffff027224 */ /* 0x000fe200078e0008 */
[----:B------:R-:W-:-:S03]  /*05b0*/  IABS R8, R11 ;  /* 0x0000000b00087213 */ /* 0x000fc60000000000 */
[----:B------:R-:W-:Y:S02]  /*05c0*/  IMAD R5, R2, R7, RZ ;  /* 0x0000000702057224 */ /* 0x000fe400078e02ff */
[----:B------:R-:W-:Y:S02]  /*05d0*/  IMAD.MOV.U32 R2, RZ, RZ, RZ ;  /* 0x000000ffff027224 */ /* 0x000fe400078e00ff */
[----:B------:R-:W-:Y:S02]  /*05e0*/  IMAD.MOV R0, RZ, RZ, -R8 ;  /* 0x000000ffff007224 */ /* 0x000fe400078e0a08 */
[----:B------:R-:W-:Y:S01]  /*05f0*/  IMAD.HI.U32 R2, R3, R5, R2 ;  /* 0x0000000503027227 */ /* 0x000fe200078e0002 */
[----:B--2---:R-:W-:-:S05]  /*0600*/  LOP3.LUT R3, R152, 0x7f, RZ, 0xc0, !PT ;  /* 0x0000007f98037812 */ /* 0x004fca00078ec0ff */
        /* <DEDUP_REMOVED lines=8> */
[----:B------:R-:W-:-:S07]  /*0690*/  ISETP.GE.AND P2, PT, R0, RZ, PT ;  /* 0x000000ff0000720c */ /* 0x000fce0003f46270 */
[----:B------:R-:W-:Y:S01]  /*06a0*/  @P0 VIADD R2, R2, 0x1 ;  /* 0x0000000102020836 */ /* 0x000fe20000000000 */
[----:B------:R-:W-:-:S05]  /*06b0*/  ISETP.GE.AND P0, PT, R14, 0x40, PT ;  /* 0x000000400e00780c */ /* 0x000fca0003f06270 */
[----:B------:R-:W-:Y:S01]  /*06c0*/  @!P2 IMAD.MOV R2, RZ, RZ, -R2 ;  /* 0x000000ffff02a224 */ /* 0x000fe200078e0a02 */
[----:B------:R-:W-:-:S05]  /*06d0*/  @!P1 LOP3.LUT R2, RZ, R11, RZ, 0x33, !PT ;  /* 0x0000000bff029212 */ /* 0x000fca00078e33ff */
[----:B------:R-:W-:-:S04]  /*06e0*/  IMAD.MOV R0, RZ, RZ, -R2 ;  /* 0x000000ffff007224 */ /* 0x000fc800078e0a02 */
[----:B------:R-:W-:Y:S01]  /*06f0*/  IMAD R0, R11, R0, R4 ;  /* 0x000000000b007224 */ /* 0x000fe200078e0204 */
[----:B------:R-:W-:-:S03]  /*0700*/  MOV R4, 0x400 ;  /* 0x0000040000047802 */ /* 0x000fc60000000f00 */
[----:B------:R-:W-:Y:S01]  /*0710*/  IMAD.IADD R0, R6, 0x1, R0 ;  /* 0x0000000106007824 */ /* 0x000fe200078e0200 */
[----:B------:R-:W-:-:S03]  /*0720*/  R2UR UR12, R4 ;  /* 0x00000000040c72ca */ /* 0x000fc600000e0000 */
[----:B------:R-:W-:Y:S02]  /*0730*/  IMAD R15, R0, 0x80, R3 ;  /* 0x00000080000f7824 */ /* 0x000fe400078e0203 */
[----:B------:R-:W-:-:S03]  /*0740*/  IMAD.SHL.U32 R0, R10, 0x80, RZ ;  /* 0x000000800a007824 */ /* 0x000fc600078e00ff */
[----:B------:R0:W-:Y:S02]  /*0750*/  STL [R1+0x1d8], R15 ;  /* 0x0001d80f01007387 */ /* 0x0001e40000100800 */
[----:B------:R-:W-:Y:S01]  /*0760*/  LOP3.LUT R9, R0, 0x180, RZ, 0xc0, !PT ;  /* 0x0000018000097812 */ /* 0x000fe200078ec0ff */
[----:B------:R-:W-:Y:S02]  /*0770*/  IMAD.SHL.U32 R0, R2, 0x200, RZ ;  /* 0x0000020002007824 */ /* 0x000fe400078e00ff */
[----:B------:R-:W-:Y:S01]  /*0780*/  ULEA UR12, UR4, UR12, 0x18 ;  /* 0x0000000c040c7291 */ /* 0x000fe2000f8ec03f */
[----:B------:R-:W-:Y:S11]  /*0790*/  @!P0 BRA `(.L_x_0) ;  /* 0x000000ac00048947 */ /* 0x000ff60003800000 */
[----:B------:R-:W-:Y:S01]  /*07a0*/  IABS R11, R88 ;  /* 0x00000058000b7213 */ /* 0x000fe20000000000 */
[----:B------:R-:W-:Y:S01]  /*07b0*/  ULDC UR8, c[0x0][0x234] ;  /* 0x00008d0000087ab9 */ /* 0x000fe20000000800 */
[----:B------:R-:W-:Y:S01]  /*07c0*/  IABS R3, R89 ;  /* 0x0000005900037213 */ /* 0x000fe20000000000 */
[----:B------:R-:W-:Y:S01]  /*07d0*/  ULDC.64 UR16, c[0x0][0x210] ;  /* 0x0000840000107ab9 */ /* 0x000fe20000000a00 */
[----:B------:R-:W1:Y:S01]  /*07e0*/  I2F.RP R2, R11 ;  /* 0x0000000b00027306 */ /* 0x000e620000209400 */
[----:B------:R-:W-:Y:S01]  /*07f0*/  ISETP.NE.AND P2, PT, R88, RZ, PT ;  /* 0x000000ff5800720c */ /* 0x000fe20003f45270 */
[----:B------:R-:W-:Y:S01]  /*0800*/  ULDC UR9, c[0x0][0x230] ;  /* 0x00008c0000097ab9 */ /* 0x000fe20000000800 */
[----:B------:R-:W-:Y:S02]  /*0810*/  LOP3.LUT R251, R152, 0x3f, RZ, 0xc0, !PT ;  /* 0x0000003f98fb7812 */ /* 0x000fe400078ec0ff */
[----:B------:R-:W-:Y:S02]  /*0820*/  CS2R R100, SRZ ;  /* 0x0000000000647805 */ /* 0x000fe4000001ff00 */
[----:B------:R-:W-:-:S02]  /*0830*/  CS2R R102, SRZ ;  /* 0x0000000000667805 */ /* 0x000fc4000001ff00 */
[----:B------:R-:W-:Y:S02]  /*0840*/  CS2R R104, SRZ ;  /* 0x0000000000687805 */ /* 0x000fe4000001ff00 */
[----:B------:R-:W-:Y:S01]  /*0850*/  CS2R R106, SRZ ;  /* 0x00000000006a7805 */ /* 0x000fe2000001ff00 */
[----:B------:R-:W2:Y:S01]  /*0860*/  I2F.RP R8, R3 ;  /* 0x0000000300087306 */ /* 0x000ea20000209400 */
[----:B------:R-:W-:Y:S02]  /*0870*/  CS2R R108, SRZ ;  /* 0x00000000006c7805 */ /* 0x000fe4000001ff00 */
[----:B------:R-:W-:Y:S02]  /*0880*/  CS2R R110, SRZ ;  /* 0x00000000006e7805 */ /* 0x000fe4000001ff00 */
[----:B------:R-:W-:Y:S02]  /*0890*/  CS2R R112, SRZ ;  /* 0x0000000000707805 */ /* 0x000fe4000001ff00 */
[----:B------:R-:W-:-:S02]  /*08a0*/  CS2R R114, SRZ ;  /* 0x0000000000727805 */ /* 0x000fc4000001ff00 */
[----:B------:R-:W-:Y:S02]  /*08b0*/  CS2R R116, SRZ ;  /* 0x0000000000747805 */ /* 0x000fe4000001ff00 */
[----:B------:R-:W-:Y:S02]  /*08c0*/  CS2R R118, SRZ ;  /* 0x0000000000767805 */ /* 0x000fe4000001ff00 */
[----:B------:R-:W-:Y:S01]  /*08d0*/  CS2R R120, SRZ ;  /* 0x0000000000787805 */ /* 0x000fe2000001ff00 */
[----:B-1----:R-:W1:Y:S01]  /*08e0*/  MUFU.RCP R2, R2 ;  /* 0x0000000200027308 */ /* 0x002e620000001000 */
[----:B------:R-:W-:Y:S02]  /*08f0*/  CS2R R122, SRZ ;  /* 0x00000000007a7805 */ /* 0x000fe4000001ff00 */
[----:B------:R-:W-:Y:S02]  /*0900*/  CS2R R124, SRZ ;  /* 0x00000000007c7805 */ /* 0x000fe4000001ff00 */
[----:B------:R-:W-:-:S02]  /*0910*/  CS2R R126, SRZ ;  /* 0x00000000007e7805 */ /* 0x000fc4000001ff00 */
[----:B------:R-:W-:Y:S02]  /*0920*/  CS2R R128, SRZ ;  /* 0x0000000000807805 */ /* 0x000fe4000001ff00 */
[----:B------:R-:W-:Y:S02]  /*0930*/  CS2R R130, SRZ ;  /* 0x0000000000827805 */ /* 0x000fe4000001ff00 */
[----:B------:R-:W-:Y:S02]  /*0940*/  CS2R R132, SRZ ;  /* 0x0000000000847805 */ /* 0x000fe4000001ff00 */
[----:B------:R-:W-:Y:S01]  /*0950*/  CS2R R134, SRZ ;  /* 0x0000000000867805 */ /* 0x000fe2000001ff00 */
[----:B--2---:R-:W-:Y:S01]  /*0960*/  MUFU.RCP R8, R8 ;  /* 0x0000000800087308 */ /* 0x004fe20000001000 */
[----:B------:R-:W-:Y:S02]  /*0970*/  CS2R R136, SRZ ;  /* 0x0000000000887805 */ /* 0x000fe4000001ff00 */
[----:B------:R-:W-:-:S02]  /*0980*/  CS2R R138, SRZ ;  /* 0x00000000008a7805 */ /* 0x000fc4000001ff00 */
[----:B------:R-:W-:Y:S02]  /*0990*/  CS2R R140, SRZ ;  /* 0x00000000008c7805 */ /* 0x000fe4000001ff00 */
[----:B------:R-:W-:Y:S02]  /*09a0*/  CS2R R142, SRZ ;  /* 0x00000000008e7805 */ /* 0x000fe4000001ff00 */
[----:B------:R-:W-:Y:S02]  /*09b0*/  CS2R R144, SRZ ;  /* 0x0000000000907805 */ /* 0x000fe4000001ff00 */
[----:B------:R-:W-:Y:S02]  /*09c0*/  CS2R R146, SRZ ;  /* 0x0000000000927805 */ /* 0x000fe4000001ff00 */
[----:B------:R-:W-:Y:S02]  /*09d0*/  CS2R R148, SRZ ;  /* 0x0000000000947805 */ /* 0x000fe4000001ff00 */
[----:B------:R-:W-:Y:S01]  /*09e0*/  CS2R R150, SRZ ;  /* 0x0000000000967805 */ /* 0x000fe2000001ff00 */
[----:B-1----:R-:W-:Y:S01]  /*09f0*/  VIADD R4, R2, 0xffffffe ;  /* 0x0ffffffe02047836 */ /* 0x002fe20000000000 */
[----:B------:R-:W-:Y:S01]  /*0a00*/  IABS R2, R15 ;  /* 0x0000000f00027213 */ /* 0x000fe20000000000 */
[----:B------:R-:W-:Y:S01]  /*0a10*/  IMAD.U32 R250, RZ, RZ, UR9 ;  /* 0x00000009fffa7e24 */ /* 0x000fe2000f8e00ff */
[----:B------:R-:W-:Y:S01]  /*0a20*/  UMOV UR11, 0x40000040 ;  /* 0x40000040000b7882 */ /* 0x000fe20000000000 */
[----:B------:R1:W2:Y:S02]  /*0a30*/  F2I.FTZ.U32.TRUNC.NTZ R5, R4 ;  /* 0x0000000400057305 */ /* 0x0002a4000021f000 */
[----:B-1----:R-:W-:-:S02]  /*0a40*/  IMAD.MOV.U32 R4, RZ, RZ, RZ ;  /* 0x000000ffff047224 */ /* 0x002fc400078e00ff */
[----:B--2---:R-:W-:-:S04]  /*0a50*/  IMAD.MOV R6, RZ, RZ, -R5 ;  /* 0x000000ffff067224 */ /* 0x004fc800078e0a05 */
[----:B------:R-:W-:Y:S02]  /*0a60*/  IMAD R7, R6, R11, RZ ;  /* 0x0000000b06077224 */ /* 0x000fe400078e02ff */
[----:B------:R-:W-:Y:S01]  /*0a70*/  VIADD R6, R8, 0xffffffe ;  /* 0x0ffffffe08067836 */ /* 0x000fe20000000000 */
[----:B------:R-:W-:Y:S01]  /*0a80*/  SHF.R.U32.HI R8, RZ, 0x6, R152 ;  /* 0x00000006ff087819 */ /* 0x000fe20000011698 */
[----:B------:R-:W-:Y:S02]  /*0a90*/  IMAD.HI.U32 R5, R5, R7, R4 ;  /* 0x0000000705057227 */ /* 0x000fe400078e0004 */
[----:B------:R1:W2:Y:S04]  /*0aa0*/  F2I.FTZ.U32.TRUNC.NTZ R7, R6 ;  /* 0x0000000600077305 */ /* 0x0002a8000021f000 */
[----:B------:R-:W-:-:S04]  /*0ab0*/  IMAD.HI.U32 R5, R5, R2, RZ ;  /* 0x0000000205057227 */ /* 0x000fc800078e00ff */
[----:B------:R-:W-:Y:S01]  /*0ac0*/  IMAD.MOV R4, RZ, RZ, -R5 ;  /* 0x000000ffff047224 */ /* 0x000fe200078e0a05 */
[----:B------:R-:W-:Y:S01]  /*0ad0*/  SGXT.U32 R5, R8, 0x1 ;  /* 0x000000010805781a */ /* 0x000fe20000000000 */
[----:B-1----:R-:W-:Y:S02]  /*0ae0*/  IMAD.MOV.U32 R6, RZ, RZ, RZ ;  /* 0x000000ffff067224 */ /* 0x002fe400078e00ff */
[C---:B------:R-:W-:Y:S01]  /*0af0*/  IMAD R2, R11.reuse, R4, R2 ;  /* 0x000000040b027224 */ /* 0x040fe200078e0202 */
[----:B------:R-:W-:Y:S01]  /*0b00*/  LOP3.LUT R5, R0, R5, R9, 0xfe, !PT ;  /* 0x0000000500057212 */ /* 0x000fe200078efe09 */
[----:B--2---:R-:W-:Y:S01]  /*0b10*/  IMAD.MOV R4, RZ, RZ, -R7 ;  /* 0x000000ffff047224 */ /* 0x004fe200078e0a07 */
[----:B------:R-:W-:Y:S02]  /*0b20*/  SHF.R.S32.HI R9, RZ, 0x1f, R14 ;  /* 0x0000001fff097819 */ /* 0x000fe4000001140e */
[----:B------:R-:W-:Y:S01]  /*0b30*/  ISETP.GT.U32.AND P0, PT, R11, R2, PT ;  /* 0x000000020b00720c */ /* 0x000fe20003f04070 */
[----:B------:R-:W-:Y:S01]  /*0b40*/  IMAD R13, R4, R3, RZ ;  /* 0x00000003040d7224 */ /* 0x000fe200078e02ff */
[----:B------:R-:W-:-:S02]  /*0b50*/  LOP3.LUT R8, R5, 0x7e, RZ, 0xfc, !PT ;  /* 0x0000007e05087812 */ /* 0x000fc400078efcff */
[----:B------:R-:W-:Y:S01]  /*0b60*/  LEA.HI R14, R9, R14, RZ, 0x6 ;  /* 0x0000000e090e7211 */ /* 0x000fe200078f30ff */
[----:B------:R-:W-:Y:S01]  /*0b70*/  IMAD.HI.U32 R4, R7, R13, R6 ;  /* 0x0000000d07047227 */ /* 0x000fe200078e0006 */
[----:B------:R-:W-:Y:S02]  /*0b80*/  IABS R10, R8 ;  /* 0x00000008000a7213 */ /* 0x000fe40000000000 */
[----:B------:R-:W-:Y:S02]  /*0b90*/  ISETP.GE.AND P3, PT, R8, RZ, PT ;  /* 0x000000ff0800720c */ /* 0x000fe40003f66270 */
[C---:B------:R-:W-:Y:S01]  /*0ba0*/  LOP3.LUT R8, R5.reuse, 0x7a, RZ, 0xfc, !PT ;  /* 0x0000007a05087812 */ /* 0x040fe200078efcff */
[----:B------:R-:W-:Y:S01]  /*0bb0*/  IMAD.MOV.U32 R9, RZ, RZ, R10 ;  /* 0x000000ffff097224 */ /* 0x000fe200078e000a */
[----:B------:R-:W-:Y:S01]  /*0bc0*/  LOP3.LUT R17, R5, 0x78, RZ, 0xfc, !PT ;  /* 0x0000007805117812 */ /* 0x000fe200078efcff */
[----:B------:R-:W-:Y:S01]  /*0bd0*/  @!P0 IMAD.IADD R2, R2, 0x1, -R11 ;  /* 0x0000000102028824 */ /* 0x000fe200078e0a0b */
[----:B------:R-:W-:Y:S01]  /*0be0*/  IABS R12, R8 ;  /* 0x00000008000c7213 */ /* 0x000fe20000000000 */
[----:B------:R-:W-:Y:S01]  /*0bf0*/  IMAD.HI.U32 R6, R4, R9, RZ ;  /* 0x0000000904067227 */ /* 0x000fe200078e00ff */
[----:B------:R-:W-:-:S02]  /*0c00*/  IABS R13, R17 ;  /* 0x00000011000d7213 */ /* 0x000fc40000000000 */
[----:B------:R-:W-:Y:S01]  /*0c10*/  ISETP.GT.U32.AND P1, PT, R11, R2, PT ;  /* 0x000000020b00720c */ /* 0x000fe20003f24070 */
[----:B------:R-:W-:Y:S01]  /*0c20*/  IMAD.MOV R6, RZ, RZ, -R6 ;  /* 0x000000ffff067224 */ /* 0x000fe200078e0a06 */
[----:B------:R-:W-:Y:S01]  /*0c30*/  ISETP.GE.AND P0, PT, R8, RZ, PT ;  /* 0x000000ff0800720c */ /* 0x000fe20003f06270 */
[C---:B------:R-:W-:Y:S01]  /*0c40*/  IMAD.HI.U32 R8, R4.reuse, R12, RZ ;  /* 0x0000000c04087227 */ /* 0x040fe200078e00ff */
[C---:B------:R-:W-:Y:S02]  /*0c50*/  LOP3.LUT R7, R5.reuse, 0x7c, RZ, 0xfc, !PT ;  /* 0x0000007c05077812 */ /* 0x040fe400078efcff */
[----:B------:R-:W-:Y:S01]  /*0c60*/  LOP3.LUT R18, R5, 0x76, RZ, 0xfc, !PT ;  /* 0x0000007605127812 */ /* 0x000fe200078efcff */
[----:B------:R-:W-:Y:S01]  /*0c70*/  IMAD R6, R3, R6, R9 ;  /* 0x0000000603067224 */ /* 0x000fe200078e0209 */
[----:B------:R-:W-:Y:S01]  /*0c80*/  IABS R10, R7 ;  /* 0x00000007000a7213 */ /* 0x000fe20000000000 */
[----:B------:R-:W-:Y:S01]  /*0c90*/  IMAD.HI.U32 R9, R4, R13, RZ ;  /* 0x0000000d04097227 */ /* 0x000fe200078e00ff */
[----:B------:R-:W-:-:S02]  /*0ca0*/  ISETP.GE.AND P5, PT, R7, RZ, PT ;  /* 0x000000ff0700720c */ /* 0x000fc40003fa6270 */
[----:B------:R-:W-:Y:S01]  /*0cb0*/  ISETP.GT.U32.AND P4, PT, R3, R6, PT ;  /* 0x000000060300720c */ /* 0x000fe20003f84070 */
[----:B------:R-:W-:Y:S01]  /*0cc0*/  @!P1 IMAD.IADD R2, R2, 0x1, -R11 ;  /* 0x0000000102029824 */ /* 0x000fe200078e0a0b */
[----:B------:R-:W-:Y:S01]  /*0cd0*/  ISETP.GE.AND P1, PT, R15, RZ, PT ;  /* 0x000000ff0f00720c */ /* 0x000fe20003f26270 */
[----:B------:R-:W-:Y:S01]  /*0ce0*/  IMAD.MOV R11, RZ, RZ, -R8 ;  /* 0x000000ffff0b7224 */ /* 0x000fe200078e0a08 */
[C---:B------:R-:W-:Y:S01]  /*0cf0*/  LOP3.LUT R19, R5.reuse, 0x74, RZ, 0xfc, !PT ;  /* 0x0000007405137812 */ /* 0x040fe200078efcff */
[----:B------:R-:W-:Y:S01]  /*0d00*/  IMAD.MOV R16, RZ, RZ, -R9 ;  /* 0x000000ffff107224 */ /* 0x000fe200078e0a09 */
[----:B------:R-:W-:Y:S01]  /*0d10*/  LOP3.LUT R22, R5, 0x6e, RZ, 0xfc, !PT ;  /* 0x0000006e05167812 */ /* 0x000fe200078efcff */
[----:B------:R-:W-:Y:S01]  /*0d20*/  IMAD R9, R3, R11, R12 ;  /* 0x0000000b03097224 */ /* 0x000fe200078e020c */
[----:B------:R-:W-:Y:S01]  /*0d30*/  LOP3.LUT R23, R5, 0x6c, RZ, 0xfc, !PT ;  /* 0x0000006c05177812 */ /* 0x000fe200078efcff */
[----:B------:R-:W-:Y:S01]  /*0d40*/  IMAD.HI.U32 R7, R4, R10, RZ ;  /* 0x0000000a04077227 */ /* 0x000fe200078e00ff */
[----:B------:R-:W-:-:S02]  /*0d50*/  IABS R20, R22 ;  /* 0x0000001600147213 */ /* 0x000fc40000000000 */
[----:B------:R-:W-:Y:S01]  /*0d60*/  IABS R21, R23 ;  /* 0x0000001700157213 */ /* 0x000fe20000000000 */
[----:B------:R-:W-:Y:S01]  /*0d70*/  IMAD.MOV R7, RZ, RZ, -R7 ;  /* 0x000000ffff077224 */ /* 0x000fe200078e0a07 */
[----:B------:R-:W-:Y:S01]  /*0d80*/  LOP3.LUT R29, R5, 0x6a, RZ, 0xfc, !PT ;  /* 0x0000006a051d7812 */ /* 0x000fe200078efcff */
[----:B------:R-:W-:Y:S01]  /*0d90*/  @!P1 IMAD.MOV R2, RZ, RZ, -R2 ;  /* 0x000000ffff029224 */ /* 0x000fe200078e0a02 */
[----:B------:R-:W-:Y:S01]  /*0da0*/  @!P2 LOP3.LUT R2, RZ, R88, RZ, 0x33, !PT ;  /* 0x00000058ff02a212 */ /* 0x000fe200078e33ff */
[----:B0-----:R-:W-:Y:S01]  /*0db0*/  IMAD.U32 R15, RZ, RZ, UR12 ;  /* 0x0000000cff0f7e24 */ /* 0x001fe2000f8e00ff */
[C---:B------:R-:W-:Y:S01]  /*0dc0*/  ISETP.GT.U32.AND P2, PT, R3.reuse, R9, PT ;  /* 0x000000090300720c */ /* 0x040fe20003f44070 */
[----:B------:R-:W-:Y:S01]  /*0dd0*/  IMAD R8, R3, R7, R10 ;  /* 0x0000000703087224 */ /* 0x000fe200078e020a */
[----:B------:R-:W-:Y:S01]  /*0de0*/  LOP3.LUT R30, R5, 0x68, RZ, 0xfc, !PT ;  /* 0x00000068051e7812 */ /* 0x000fe200078efcff */
[----:B------:R-:W-:Y:S01]  /*0df0*/  VIADD R7, R15, 0x4000 ;  /* 0x000040000f077836 */ /* 0x000fe20000000000 */
[----:B------:R-:W-:Y:S01]  /*0e00*/  IABS R15, R18 ;  /* 0x00000012000f7213 */ /* 0x000fe20000000000 */
[----:B------:R-:W-:Y:S01]  /*0e10*/  @!P4 IMAD.IADD R6, R6, 0x1, -R3 ;  /* 0x000000010606c824 */ /* 0x000fe200078e0a03 */
[C---:B------:R-:W-:Y:S01]  /*0e20*/  ISETP.GT.U32.AND P1, PT, R3.reuse, R8, PT ;  /* 0x000000080300720c */ /* 0x040fe20003f24070 */
[C---:B------:R-:W-:Y:S01]  /*0e30*/  IMAD R11, R3.reuse, R16, R13 ;  /* 0x00000010030b7224 */ /* 0x040fe200078e020d */
[----:B------:R-:W-:Y:S01]  /*0e40*/  SHF.R.U32.HI R7, RZ, 0x4, R7 ;  /* 0x00000004ff077819 */ /* 0x000fe20000011607 */
[----:B------:R-:W-:Y:S01]  /*0e50*/  IMAD.HI.U32 R12, R4, R15, RZ ;  /* 0x0000000f040c7227 */ /* 0x000fe200078e00ff */
[----:B------:R-:W-:-:S02]  /*0e60*/  ISETP.GT.U32.AND P4, PT, R3, R6, PT ;  /* 0x000000060300720c */ /* 0x000fc40003f84070 */
[----:B------:R-:W-:Y:S01]  /*0e70*/  SGXT.U32 R7, R7, 0xe ;  /* 0x0000000e0707781a */ /* 0x000fe20000000000 */
[--C-:B------:R-:W-:Y:S01]  /*0e80*/  @!P2 IMAD.IADD R9, R9, 0x1, -R3.reuse ;  /* 0x000000010909a824 */ /* 0x100fe200078e0a03 */
[----:B------:R-:W-:Y:S01]  /*0e90*/  IABS R16, R19 ;  /* 0x0000001300107213 */ /* 0x000fe20000000000 */
[----:B------:R-:W-:Y:S01]  /*0ea0*/  IMAD.MOV R12, RZ, RZ, -R12 ;  /* 0x000000ffff0c7224 */ /* 0x000fe200078e0a0c */
[----:B------:R-:W-:Y:S01]  /*0eb0*/  R2UR UR10, R7 ;  /* 0x00000000070a72ca */ /* 0x000fe200000e0000 */
[----:B------:R-:W-:Y:S01]  /*0ec0*/  IMAD.MOV.U32 R10, RZ, RZ, RZ ;  /* 0x000000ffff0a7224 */ /* 0x000fe200078e00ff */
[----:B------:R-:W-:Y:S01]  /*0ed0*/  ISETP.GT.U32.AND P2, PT, R3, R9, PT ;  /* 0x000000090300720c */ /* 0x000fe20003f44070 */
[----:B------:R-:W-:Y:S01]  /*0ee0*/  @!P1 IMAD.IADD R8, R8, 0x1, -R3 ;  /* 0x0000000108089824 */ /* 0x000fe200078e0a03 */
[----:B------:R-:W-:Y:S01]  /*0ef0*/  IADD3 R7, P6, R7, 0x2, RZ ;  /* 0x0000000207077810 */ /* 0x000fe20007fde0ff */
[----:B------:R-:W-:Y:S01]  /*0f00*/  IMAD R12, R3, R12, R15 ;  /* 0x0000000c030c7224 */ /* 0x000fe200078e020f */
[----:B------:R-:W-:Y:S01]  /*0f10*/  LOP3.LUT R15, R5, 0x72, RZ, 0xfc, !PT ;  /* 0x00000072050f7812 */ /* 0x000fe200078efcff */
[----:B------:R-:W-:Y:S01]  /*0f20*/  @!P4 IMAD.IADD R6, R6, 0x1, -R3 ;  /* 0x000000010606c824 */ /* 0x000fe200078e0a03 */
[C---:B------:R-:W-:Y:S01]  /*0f30*/  ISETP.GT.U32.AND P1, PT, R3.reuse, R8, PT ;  /* 0x000000080300720c */ /* 0x040fe20003f24070 */
[----:B------:R-:W-:Y:S01]  /*0f40*/  IMAD.HI.U32 R13, R4, R16, RZ ;  /* 0x00000010040d7227 */ /* 0x000fe200078e00ff */
[----:B------:R-:W-:-:S02]  /*0f50*/  ISETP.GT.U32.AND P4, PT, R3, R11, PT ;  /* 0x0000000b0300720c */ /* 0x000fc40003f84070 */
[----:B------:R-:W-:Y:S01]  /*0f60*/  IADD3.X R10, R10, 0x40000040, RZ, P6, !PT ;  /* 0x400000400a0a7810 */ /* 0x000fe200037fe4ff */
[----:B------:R-:W-:Y:S01]  /*0f70*/  IMAD.MOV R13, RZ, RZ, -R13 ;  /* 0x000000ffff0d7224 */ /* 0x000fe200078e0a0d */
[----:B------:R-:W-:Y:S01]  /*0f80*/  ISETP.GE.AND P6, PT, R17, RZ, PT ;  /* 0x000000ff1100720c */ /* 0x000fe20003fc6270 */
[--C-:B------:R-:W-:Y:S01]  /*0f90*/  @!P2 IMAD.IADD R9, R9, 0x1, -R3.reuse ;  /* 0x000000010909a824 */ /* 0x100fe200078e0a03 */
[C---:B------:R-:W-:Y:S01]  /*0fa0*/  ISETP.GT.U32.AND P2, PT, R3.reuse, R12, PT ;  /* 0x0000000c0300720c */ /* 0x040fe20003f44070 */
[----:B------:R-:W-:Y:S01]  /*0fb0*/  IMAD R13, R3, R13, R16 ;  /* 0x0000000d030d7224 */ /* 0x000fe200078e0210 */
[----:B------:R-:W-:Y:S01]  /*0fc0*/  IABS R17, R15 ;  /* 0x0000000f00117213 */ /* 0x000fe20000000000 */
[----:B------:R-:W-:Y:S01]  /*0fd0*/  @!P3 IMAD.MOV R6, RZ, RZ, -R6 ;  /* 0x000000ffff06b224 */ /* 0x000fe200078e0a06 */
[----:B------:R-:W-:Y:S01]  /*0fe0*/  LOP3.LUT R16, R5, 0x70, RZ, 0xfc, !PT ;  /* 0x0000007005107812 */ /* 0x000fe200078efcff */
[--C-:B------:R-:W-:Y:S01]  /*0ff0*/  @!P1 IMAD.IADD R8, R8, 0x1, -R3.reuse ;  /* 0x0000000108089824 */ /* 0x100fe200078e0a03 */
[----:B------:R-:W-:Y:S01]  /*1000*/  ISETP.GE.AND P1, PT, R19, RZ, PT ;  /* 0x000000ff1300720c */ /* 0x000fe20003f26270 */
[----:B------:R-:W-:Y:S01]  /*1010*/  @!P4 IMAD.IADD R11, R11, 0x1, -R3 ;  /* 0x000000010b0bc824 */ /* 0x000fe200078e0a03 */
[----:B------:R-:W-:Y:S01]  /*1020*/  ISETP.GE.AND P3, PT, R18, RZ, PT ;  /* 0x000000ff1200720c */ /* 0x000fe20003f66270 */
[----:B------:R-:W-:Y:S01]  /*1030*/  @!P5 IMAD.MOV R8, RZ, RZ, -R8 ;  /* 0x000000ffff08d224 */ /* 0x000fe200078e0a08 */
[----:B------:R-:W-:Y:S01]  /*1040*/  ISETP.GE.AND P5, PT, R15, RZ, PT ;  /* 0x000000ff0f00720c */ /* 0x000fe20003fa6270 */
[----:B------:R-:W-:Y:S01]  /*1050*/  IMAD.HI.U32 R15, R4, R17, RZ ;  /* 0x00000011040f7227 */ /* 0x000fe200078e00ff */
[----:B------:R-:W-:-:S02]  /*1060*/  ISETP.GT.U32.AND P4, PT, R3, R11, PT ;  /* 0x0000000b0300720c */ /* 0x000fc40003f84070 */
[----:B------:R-:W-:Y:S01]  /*1070*/  IABS R19, R16 ;  /* 0x0000001000137213 */ /* 0x000fe20000000000 */
[----:B------:R-:W-:Y:S01]  /*1080*/  @!P2 IMAD.IADD R12, R12, 0x1, -R3 ;  /* 0x000000010c0ca824 */ /* 0x000fe200078e0a03 */
[----:B------:R-:W-:Y:S01]  /*1090*/  IABS R24, R30 ;  /* 0x0000001e00187213 */ /* 0x000fe20000000000 */
[----:B------:R-:W-:Y:S01]  /*10a0*/  IMAD.MOV R18, RZ, RZ, -R15 ;  /* 0x000000ffff127224 */ /* 0x000fe200078e0a0f */
[----:B------:R-:W-:Y:S01]  /*10b0*/  LOP3.LUT R31, R5, 0x66, RZ, 0xfc, !PT ;  /* 0x00000066051f7812 */ /* 0x000fe200078efcff */
[----:B------:R-:W-:Y:S01]  /*10c0*/  @!P0 IMAD.MOV R9, RZ, RZ, -R9 ;  /* 0x000000ffff098224 */ /* 0x000fe200078e0a09 */
[C---:B------:R-:W-:Y:S01]  /*10d0*/  ISETP.GT.U32.AND P2, PT, R3.reuse, R12, PT ;  /* 0x0000000c0300720c */ /* 0x040fe20003f44070 */
[----:B------:R-:W-:Y:S01]  /*10e0*/  IMAD R15, R3, R18, R17 ;  /* 0x00000012030f7224 */ /* 0x000fe200078e0211 */
[----:B------:R-:W-:Y:S01]  /*10f0*/  ISETP.GE.AND P0, PT, R16, RZ, PT ;  /* 0x000000ff1000720c */ /* 0x000fe20003f06270 */
[----:B------:R-:W-:Y:S01]  /*1100*/  IMAD.HI.U32 R16, R4, R19, RZ ;  /* 0x0000001304107227 */ /* 0x000fe200078e00ff */
[----:B------:R-:W-:-:S02]  /*1110*/  IABS R25, R31 ;  /* 0x0000001f00197213 */ /* 0x000fc40000000000 */
[C---:B------:R-:W-:Y:S01]  /*1120*/  LOP3.LUT R33, R5.reuse, 0x62, RZ, 0xfc, !PT ;  /* 0x0000006205217812 */ /* 0x040fe200078efcff */
[----:B------:R-:W-:Y:S01]  /*1130*/  IMAD.MOV R16, RZ, RZ, -R16 ;  /* 0x000000ffff107224 */ /* 0x000fe200078e0a10 */
[----:B------:R-:W-:Y:S01]  /*1140*/  LOP3.LUT R32, R5, 0x64, RZ, 0xfc, !PT ;  /* 0x0000006405207812 */ /* 0x000fe200078efcff */
[----:B------:R-:W-:Y:S01]  /*1150*/  @!P4 IMAD.IADD R11, R11, 0x1, -R3 ;  /* 0x000000010b0bc824 */ /* 0x000fe200078e0a03 */
[C---:B------:R-:W-:Y:S01]  /*1160*/  ISETP.GT.U32.AND P4, PT, R3.reuse, R13, PT ;  /* 0x0000000d0300720c */ /* 0x040fe20003f84070 */
[C---:B------:R-:W-:Y:S01]  /*1170*/  IMAD R16, R3.reuse, R16, R19 ;  /* 0x0000001003107224 */ /* 0x040fe200078e0213 */
[----:B------:R-:W-:Y:S01]  /*1180*/  IABS R28, R33 ;  /* 0x00000021001c7213 */ /* 0x000fe20000000000 */
[----:B------:R-:W-:Y:S01]  /*1190*/  @!P2 IMAD.IADD R12, R12, 0x1, -R3 ;  /* 0x000000010c0ca824 */ /* 0x000fe200078e0a03 */
[C---:B------:R-:W-:Y:S01]  /*11a0*/  ISETP.GT.U32.AND P2, PT, R3.reuse, R15, PT ;  /* 0x0000000f0300720c */ /* 0x040fe20003f44070 */
[----:B------:R-:W-:Y:S01]  /*11b0*/  @!P6 IMAD.MOV R11, RZ, RZ, -R11 ;  /* 0x000000ffff0be224 */ /* 0x000fe200078e0a0b */
[----:B------:R-:W-:Y:S01]  /*11c0*/  ISETP.GT.U32.AND P6, PT, R3, R16, PT ;  /* 0x000000100300720c */ /* 0x000fe20003fc4070 */
[----:B------:R-:W-:Y:S01]  /*11d0*/  IMAD.HI.U32 R17, R4, R20, RZ ;  /* 0x0000001404117227 */ /* 0x000fe200078e00ff */
[----:B------:R-:W-:-:S02]  /*11e0*/  IABS R27, R32 ;  /* 0x00000020001b7213 */ /* 0x000fc40000000000 */
[C---:B------:R-:W-:Y:S01]  /*11f0*/  LOP3.LUT R34, R5.reuse, 0x60, RZ, 0xfc, !PT ;  /* 0x0000006005227812 */ /* 0x040fe200078efcff */
[----:B------:R-:W-:Y:S01]  /*1200*/  IMAD.MOV R17, RZ, RZ, -R17 ;  /* 0x000000ffff117224 */ /* 0x000fe200078e0a11 */
[C---:B------:R-:W-:Y:S01]  /*1210*/  LOP3.LUT R35, R5.reuse, 0x5e, RZ, 0xfc, !PT ;  /* 0x0000005e05237812 */ /* 0x040fe200078efcff */
[----:B------:R-:W-:Y:S01]  /*1220*/  @!P3 IMAD.MOV R12, RZ, RZ, -R12 ;  /* 0x000000ffff0cb224 */ /* 0x000fe200078e0a0c */
[----:B------:R-:W-:Y:S01]  /*1230*/  ISETP.GE.AND P3, PT, R22, RZ, PT ;  /* 0x000000ff1600720c */ /* 0x000fe20003f66270 */
[----:B------:R-:W-:Y:S01]  /*1240*/  IMAD.HI.U32 R18, R4, R21, RZ ;  /* 0x0000001504127227 */ /* 0x000fe200078e00ff */
[----:B------:R-:W-:Y:S02]  /*1250*/  IABS R22, R29 ;  /* 0x0000001d00167213 */ /* 0x000fe40000000000 */
[----:B------:R-:W-:Y:S01]  /*1260*/  LOP3.LUT R39, R5, 0x4e, RZ, 0xfc, !PT ;  /* 0x0000004e05277812 */ /* 0x000fe200078efcff */
[--C-:B------:R-:W-:Y:S01]  /*1270*/  @!P2 IMAD.IADD R15, R15, 0x1, -R3.reuse ;  /* 0x000000010f0fa824 */ /* 0x100fe200078e0a03 */
[C---:B------:R-:W-:Y:S01]  /*1280*/  LOP3.LUT R38, R5.reuse, 0x50, RZ, 0xfc, !PT ;  /* 0x0000005005267812 */ /* 0x040fe200078efcff */
[----:B------:R-:W-:Y:S01]  /*1290*/  @!P6 IMAD.IADD R16, R16, 0x1, -R3 ;  /* 0x000000011010e824 */ /* 0x000fe200078e0a03 */
[----:B------:R-:W-:Y:S01]  /*12a0*/  LOP3.LUT R40, R5, 0x4c, RZ, 0xfc, !PT ;  /* 0x0000004c05287812 */ /* 0x000fe200078efcff */
[C---:B------:R-:W-:Y:S01]  /*12b0*/  IMAD R17, R3.reuse, R17, R20 ;  /* 0x0000001103117224 */ /* 0x040fe200078e0214 */
[C---:B------:R-:W-:Y:S01]  /*12c0*/  ISETP.GT.U32.AND P2, PT, R3.reuse, R15, PT ;  /* 0x0000000f0300720c */ /* 0x040fe20003f44070 */
[----:B------:R-:W-:Y:S01]  /*12d0*/  IMAD.MOV R18, RZ, RZ, -R18 ;  /* 0x000000ffff127224 */ /* 0x000fe200078e0a12 */
[----:B------:R-:W-:Y:S01]  /*12e0*/  ISETP.GT.U32.AND P6, PT, R3, R16, PT ;  /* 0x000000100300720c */ /* 0x000fe20003fc4070 */
[----:B------:R-:W-:Y:S01]  /*12f0*/  IMAD.HI.U32 R19, R4, R22, RZ ;  /* 0x0000001604137227 */ /* 0x000fe200078e00ff */
[----:B------:R-:W-:-:S02]  /*1300*/  IABS R36, R39 ;  /* 0x0000002700247213 */ /* 0x000fc40000000000 */
[----:B------:R-:W-:Y:S01]  /*1310*/  IABS R37, R40 ;  /* 0x0000002800257213 */ /* 0x000fe20000000000 */
[----:B------:R-:W-:Y:S01]  /*1320*/  IMAD R18, R3, R18, R21 ;  /* 0x0000001203127224 */ /* 0x000fe200078e0215 */
[C---:B------:R-:W-:Y:S01]  /*1330*/  LOP3.LUT R42, R5.reuse, 0x46, RZ, 0xfc, !PT ;  /* 0x00000046052a7812 */ /* 0x040fe200078efcff */
[----:B------:R-:W-:Y:S01]  /*1340*/  IMAD.MOV R19, RZ, RZ, -R19 ;  /* 0x000000ffff137224 */ /* 0x000fe200078e0a13 */
[C---:B------:R-:W-:Y:S01]  /*1350*/  LOP3.LUT R44, R5.reuse, 0x44, RZ, 0xfc, !PT ;  /* 0x00000044052c7812 */ /* 0x040fe200078efcff */
[----:B------:R-:W-:Y:S01]  /*1360*/  IMAD.HI.U32 R20, R4, R24, RZ ;  /* 0x0000001804147227 */ /* 0x000fe200078e00ff */
[----:B------:R-:W-:Y:S02]  /*1370*/  LOP3.LUT R45, R5, 0x42, RZ, 0xfc, !PT ;  /* 0x00000042052d7812 */ /* 0x000fe400078efcff */
[----:B------:R-:W-:Y:S01]  /*1380*/  IABS R41, R44 ;  /* 0x0000002c00297213 */ /* 0x000fe20000000000 */
[--C-:B------:R-:W-:Y:S01]  /*1390*/  @!P2 IMAD.IADD R15, R15, 0x1, -R3.reuse ;  /* 0x000000010f0fa824 */ /* 0x100fe200078e0a03 */
[C---:B------:R-:W-:Y:S01]  /*13a0*/  ISETP.GT.U32.AND P2, PT, R3.reuse, R17, PT ;  /* 0x000000110300720c */ /* 0x040fe20003f44070 */
[--C-:B------:R-:W-:Y:S01]  /*13b0*/  @!P6 IMAD.IADD R16, R16, 0x1, -R3.reuse ;  /* 0x000000011010e824 */ /* 0x100fe200078e0a03 */
[C---:B------:R-:W-:Y:S01]  /*13c0*/  ISETP.GT.U32.AND P6, PT, R3.reuse, R18, PT ;  /* 0x000000120300720c */ /* 0x040fe20003fc4070 */
[----:B------:R-:W-:Y:S01]  /*13d0*/  IMAD R19, R3, R19, R22 ;  /* 0x0000001303137224 */ /* 0x000fe200078e0216 */
[----:B------:R-:W-:Y:S01]  /*13e0*/  IABS R43, R45 ;  /* 0x0000002d002b7213 */ /* 0x000fe20000000000 */
[----:B------:R-:W-:Y:S01]  /*13f0*/  @!P4 IMAD.IADD R13, R13, 0x1, -R3 ;  /* 0x000000010d0dc824 */ /* 0x000fe200078e0a03 */
[C---:B------:R-:W-:Y:S01]  /*1400*/  LOP3.LUT R46, R5.reuse, 0x40, RZ, 0xfc, !PT ;  /* 0x00000040052e7812 */ /* 0x040fe200078efcff */
[----:B------:R-:W-:Y:S01]  /*1410*/  IMAD.MOV R20, RZ, RZ, -R20 ;  /* 0x000000ffff147224 */ /* 0x000fe200078e0a14 */
[----:B------:R-:W-:Y:S01]  /*1420*/  LOP3.LUT R48, R5, 0x3e, RZ, 0xfc, !PT ;  /* 0x0000003e05307812 */ /* 0x000fe200078efcff */
[----:B------:R-:W-:Y:S01]  /*1430*/  IMAD.HI.U32 R21, R4, R25, RZ ;  /* 0x0000001904157227 */ /* 0x000fe200078e00ff */
[----:B------:R-:W-:-:S02]  /*1440*/  ISETP.GT.U32.AND P4, PT, R3, R13, PT ;  /* 0x0000000d0300720c */ /* 0x000fc40003f84070 */
[----:B------:R-:W-:Y:S01]  /*1450*/  LOP3.LUT R49, R5, 0x3c, RZ, 0xfc, !PT ;  /* 0x0000003c05317812 */ /* 0x000fe200078efcff */
[--C-:B------:R-:W-:Y:S01]  /*1460*/  @!P2 IMAD.IADD R17, R17, 0x1, -R3.reuse ;  /* 0x000000011111a824 */ /* 0x100fe200078e0a03 */
[C---:B------:R-:W-:Y:S01]  /*1470*/  ISETP.GT.U32.AND P2, PT, R3.reuse, R19, PT ;  /* 0x000000130300720c */ /* 0x040fe20003f44070 */
[----:B------:R-:W-:Y:S01]  /*1480*/  IMAD R20, R3, R20, R24 ;  /* 0x0000001403147224 */ /* 0x000fe200078e0218 */
[C---:B------:R-:W-:Y:S01]  /*1490*/  LOP3.LUT R50, R5.reuse, 0x3a, RZ, 0xfc, !PT ;  /* 0x0000003a05327812 */ /* 0x040fe200078efcff */
[----:B------:R-:W-:Y:S01]  /*14a0*/  @!P6 IMAD.IADD R18, R18, 0x1, -R3 ;  /* 0x000000011212e824 */ /* 0x000fe200078e0a03 */
[----:B------:R-:W-:Y:S01]  /*14b0*/  LOP3.LUT R51, R5, 0x38, RZ, 0xfc, !PT ;  /* 0x0000003805337812 */ /* 0x000fe200078efcff */
[----:B------:R-:W-:Y:S01]  /*14c0*/  IMAD.MOV R26, RZ, RZ, -R21 ;  /* 0x000000ffff1a7224 */ /* 0x000fe200078e0a15 */
[C---:B------:R-:W-:Y:S01]  /*14d0*/  ISETP.GT.U32.AND P6, PT, R3.reuse, R20, PT ;  /* 0x000000140300720c */ /* 0x040fe20003fc4070 */
[----:B------:R-:W-:Y:S01]  /*14e0*/  @!P5 IMAD.MOV R15, RZ, RZ, -R15 ;  /* 0x000000ffff0fd224 */ /* 0x000fe200078e0a0f */
[----:B------:R-:W-:Y:S01]  /*14f0*/  IABS R47, R51 ;  /* 0x00000033002f7213 */ /* 0x000fe20000000000 */
[----:B------:R-:W-:Y:S01]  /*1500*/  IMAD R21, R3, R26, R25 ;  /* 0x0000001a03157224 */ /* 0x000fe200078e0219 */
[----:B------:R-:W-:Y:S01]  /*1510*/  IABS R26, R34 ;  /* 0x00000022001a7213 */ /* 0x000fe20000000000 */
[--C-:B------:R-:W-:Y:S01]  /*1520*/  @!P4 IMAD.IADD R13, R13, 0x1, -R3.reuse ;  /* 0x000000010d0dc824 */ /* 0x100fe200078e0a03 */
[----:B------:R-:W-:Y:S01]  /*1530*/  ISETP.GE.AND P4, PT, R23, RZ, PT ;  /* 0x000000ff1700720c */ /* 0x000fe20003f86270 */
[----:B------:R-:W-:Y:S01]  /*1540*/  @!P2 IMAD.IADD R19, R19, 0x1, -R3 ;  /* 0x000000011313a824 */ /* 0x000fe200078e0a03 */
[C---:B------:R-:W-:Y:S01]  /*1550*/  ISETP.GT.U32.AND P2, PT, R3.reuse, R17, PT ;  /* 0x000000110300720c */ /* 0x040fe20003f44070 */
[----:B------:R-:W-:Y:S01]  /*1560*/  @!P0 IMAD.MOV R16, RZ, RZ, -R16 ;  /* 0x000000ffff108224 */ /* 0x000fe200078e0a10 */
[C---:B------:R-:W-:Y:S01]  /*1570*/  ISETP.GT.U32.AND P0, PT, R3.reuse, R21, PT ;  /* 0x000000150300720c */ /* 0x040fe20003f04070 */
[----:B------:R-:W-:Y:S01]  /*1580*/  IMAD.HI.U32 R23, R4, R28, RZ ;  /* 0x0000001c04177227 */ /* 0x000fe200078e00ff */
[----:B------:R-:W-:-:S02]  /*1590*/  ISETP.GT.U32.AND P5, PT, R3, R19, PT ;  /* 0x000000130300720c */ /* 0x000fc40003fa4070 */
[----:B------:R-:W-:Y:S01]  /*15a0*/  LOP3.LUT R52, R5, 0x30, RZ, 0xfc, !PT ;  /* 0x0000003005347812 */ /* 0x000fe200078efcff */
[----:B------:R-:W-:Y:S01]  /*15b0*/  @!P1 IMAD.MOV R13, RZ, RZ, -R13 ;  /* 0x000000ffff0d9224 */ /* 0x000fe200078e0a0d */
[----:B------:R-:W-:Y:S01]  /*15c0*/  ISETP.GT.U32.AND P1, PT, R3, R18, PT ;  /* 0x000000120300720c */ /* 0x000fe20003f24070 */
[----:B------:R-:W-:Y:S01]  /*15d0*/  @!P6 IMAD.IADD R20, R20, 0x1, -R3 ;  /* 0x000000011414e824 */ /* 0x000fe200078e0a03 */
[C---:B------:R-:W-:Y:S01]  /*15e0*/  LOP3.LUT R53, R5.reuse, 0x2e, RZ, 0xfc, !PT ;  /* 0x0000002e05357812 */ /* 0x040fe200078efcff */
[----:B------:R-:W-:Y:S01]  /*15f0*/  IMAD.HI.U32 R22, R4, R27, RZ ;  /* 0x0000001b04167227 */ /* 0x000fe200078e00ff */
[----:B------:R-:W-:Y:S02]  /*1600*/  LOP3.LUT R55, R5, 0x2c, RZ, 0xfc, !PT ;  /* 0x0000002c05377812 */ /* 0x000fe400078efcff */
[----:B------:R-:W-:Y:S01]  /*1610*/  ISETP.GT.U32.AND P6, PT, R3, R20, PT ;  /* 0x000000140300720c */ /* 0x000fe20003fc4070 */
[----:B------:R-:W-:Y:S01]  /*1620*/  IMAD.MOV R23, RZ, RZ, -R23 ;  /* 0x000000ffff177224 */ /* 0x000fe200078e0a17 */
[----:B------:R-:W-:Y:S01]  /*1630*/  IABS R54, R55 ;  /* 0x0000003700367213 */ /* 0x000fe20000000000 */
[----:B------:R-:W-:Y:S01]  /*1640*/  IMAD.MOV R22, RZ, RZ, -R22 ;  /* 0x000000ffff167224 */ /* 0x000fe200078e0a16 */
[----:B------:R-:W-:Y:S01]  /*1650*/  LOP3.LUT R57, R5, 0x2a, RZ, 0xfc, !PT ;  /* 0x0000002a05397812 */ /* 0x000fe200078efcff */
[----:B------:R-:W-:Y:S01]  /*1660*/  IMAD R23, R3, R23, R28 ;  /* 0x0000001703177224 */ /* 0x000fe200078e021c */
[----:B------:R-:W-:Y:S01]  /*1670*/  LOP3.LUT R59, R5, 0xe, RZ, 0xfc, !PT ;  /* 0x0000000e053b7812 */ /* 0x000fe200078efcff */
[----:B------:R-:W-:Y:S01]  /*1680*/  IMAD R22, R3, R22, R27 ;  /* 0x0000001603167224 */ /* 0x000fe200078e021b */
[----:B------:R-:W-:Y:S01]  /*1690*/  IABS R27, R35 ;  /* 0x00000023001b7213 */ /* 0x000fe20000000000 */
[--C-:B------:R-:W-:Y:S01]  /*16a0*/  @!P2 IMAD.IADD R17, R17, 0x1, -R3.reuse ;  /* 0x000000011111a824 */ /* 0x100fe200078e0a03 */
[----:B------:R-:W-:Y:S01]  /*16b0*/  IABS R56, R57 ;  /* 0x0000003900387213 */ /* 0x000fe20000000000 */
[--C-:B------:R-:W-:Y:S01]  /*16c0*/  @!P5 IMAD.IADD R19, R19, 0x1, -R3.reuse ;  /* 0x000000011313d824 */ /* 0x100fe200078e0a03 */
[----:B------:R-:W-:Y:S01]  /*16d0*/  ISETP.GT.U32.AND P5, PT, R3, R23, PT ;  /* 0x000000170300720c */ /* 0x000fe20003fa4070 */
[--C-:B------:R-:W-:Y:S01]  /*16e0*/  @!P0 IMAD.IADD R21, R21, 0x1, -R3.reuse ;  /* 0x0000000115158824 */ /* 0x100fe200078e0a03 */
[----:B------:R-:W-:Y:S01]  /*16f0*/  ISETP.GT.U32.AND P2, PT, R3, R22, PT ;  /* 0x000000160300720c */ /* 0x000fe20003f44070 */
[----:B------:R-:W-:Y:S01]  /*1700*/  @!P1 IMAD.IADD R18, R18, 0x1, -R3 ;  /* 0x0000000112129824 */ /* 0x000fe200078e0a03 */
[----:B------:R-:W-:Y:S01]  /*1710*/  ISETP.GE.AND P1, PT, R29, RZ, PT ;  /* 0x000000ff1d00720c */ /* 0x000fe20003f26270 */
[----:B------:R-:W-:Y:S01]  /*1720*/  @!P3 IMAD.MOV R17, RZ, RZ, -R17 ;  /* 0x000000ffff11b224 */ /* 0x000fe200078e0a11 */
[----:B------:R-:W-:Y:S01]  /*1730*/  ISETP.GT.U32.AND P3, PT, R3, R21, PT ;  /* 0x000000150300720c */ /* 0x000fe20003f64070 */
[----:B------:R-:W-:Y:S01]  /*1740*/  IMAD.HI.U32 R24, R4, R26, RZ ;  /* 0x0000001a04187227 */ /* 0x000fe200078e00ff */
[----:B------:R-:W-:-:S02]  /*1750*/  ISETP.GE.AND P0, PT, R31, RZ, PT ;  /* 0x000000ff1f00720c */ /* 0x000fc40003f06270 */
[C---:B------:R-:W-:Y:S01]  /*1760*/  LOP3.LUT R31, R5.reuse, 0x5a, RZ, 0xfc, !PT ;  /* 0x0000005a051f7812 */ /* 0x040fe200078efcff */
[----:B------:R-:W-:Y:S01]  /*1770*/  IMAD.HI.U32 R25, R4, R27, RZ ;  /* 0x0000001b04197227 */ /* 0x000fe200078e00ff */
[----:B------:R-:W-:Y:S02]  /*1780*/  IABS R84, R59 ;  /* 0x0000003b00547213 */ /* 0x000fe40000000000 */
[----:B------:R-:W-:Y:S01]  /*1790*/  IABS R29, R31 ;  /* 0x0000001f001d7213 */ /* 0x000fe20000000000 */
[----:B------:R-:W-:Y:S01]  /*17a0*/  @!P6 IMAD.IADD R20, R20, 0x1, -R3 ;  /* 0x000000011414e824 */ /* 0x000fe200078e0a03 */
[----:B------:R-:W-:Y:S01]  /*17b0*/  ISETP.GE.AND P6, PT, R30, RZ, PT ;  /* 0x000000ff1e00720c */ /* 0x000fe20003fc6270 */
[----:B------:R-:W-:Y:S01]  /*17c0*/  IMAD.MOV R24, RZ, RZ, -R24 ;  /* 0x000000ffff187224 */ /* 0x000fe200078e0a18 */
[C---:B------:R-:W-:Y:S01]  /*17d0*/  LOP3.LUT R61, R5.reuse, 0xc, RZ, 0xfc, !PT ;  /* 0x0000000c053d7812 */ /* 0x040fe200078efcff */
[----:B------:R-:W-:Y:S01]  /*17e0*/  IMAD.MOV R28, RZ, RZ, -R25 ;  /* 0x000000ffff1c7224 */ /* 0x000fe200078e0a19 */
[----:B------:R-:W-:Y:S01]  /*17f0*/  LOP3.LUT R63, R5, 0xa, RZ, 0xfc, !PT ;  /* 0x0000000a053f7812 */ /* 0x000fe200078efcff */
[C---:B------:R-:W-:Y:S01]  /*1800*/  IMAD R24, R3.reuse, R24, R26 ;  /* 0x0000001803187224 */ /* 0x040fe200078e021a */
[----:B------:R-:W-:Y:S01]  /*1810*/  IABS R86, R61 ;  /* 0x0000003d00567213 */ /* 0x000fe20000000000 */
[----:B------:R-:W-:Y:S01]  /*1820*/  IMAD R25, R3, R28, R27 ;  /* 0x0000001c03197224 */ /* 0x000fe200078e021b */
[----:B------:R-:W-:Y:S01]  /*1830*/  LOP3.LUT R27, R5, 0x5c, RZ, 0xfc, !PT ;  /* 0x0000005c051b7812 */ /* 0x000fe200078efcff */
[----:B------:R-:W-:Y:S01]  /*1840*/  @!P5 IMAD.IADD R23, R23, 0x1, -R3 ;  /* 0x000000011717d824 */ /* 0x000fe200078e0a03 */
[----:B------:R-:W-:Y:S01]  /*1850*/  IABS R88, R63 ;  /* 0x0000003f00587213 */ /* 0x000fe20000000000 */
[----:B------:R-:W-:Y:S01]  /*1860*/  @!P1 IMAD.MOV R19, RZ, RZ, -R19 ;  /* 0x000000ffff139224 */ /* 0x000fe200078e0a13 */
[----:B------:R-:W-:Y:S01]  /*1870*/  ISETP.GT.U32.AND P1, PT, R3, R24, PT ;  /* 0x000000180300720c */ /* 0x000fe20003f24070 */
[--C-:B------:R-:W-:Y:S01]  /*1880*/  @!P3 IMAD.IADD R21, R21, 0x1, -R3.reuse ;  /* 0x000000011515b824 */ /* 0x100fe200078e0a03 */
[C---:B------:R-:W-:Y:S01]  /*1890*/  ISETP.GT.U32.AND P5, PT, R3.reuse, R23, PT ;  /* 0x000000170300720c */ /* 0x040fe20003fa4070 */
[----:B------:R-:W-:Y:S01]  /*18a0*/  @!P2 IMAD.IADD R22, R22, 0x1, -R3 ;  /* 0x000000011616a824 */ /* 0x000fe200078e0a03 */
[----:B------:R-:W-:Y:S01]  /*18b0*/  IABS R28, R27 ;  /* 0x0000001b001c7213 */ /* 0x000fe20000000000 */
[----:B------:R-:W-:Y:S01]  /*18c0*/  @!P6 IMAD.MOV R20, RZ, RZ, -R20 ;  /* 0x000000ffff14e224 */ /* 0x000fe200078e0a14 */
[----:B------:R-:W-:Y:S01]  /*18d0*/  ISETP.GT.U32.AND P3, PT, R3, R25, PT ;  /* 0x000000190300720c */ /* 0x000fe20003f64070 */
[----:B------:R-:W-:Y:S01]  /*18e0*/  @!P4 IMAD.MOV R18, RZ, RZ, -R18 ;  /* 0x000000ffff12c224 */ /* 0x000fe200078e0a12 */
[----:B------:R-:W-:Y:S01]  /*18f0*/  ISETP.GE.AND P6, PT, R33, RZ, PT ;  /* 0x000000ff2100720c */ /* 0x000fe20003fc6270 */
[----:B------:R-:W-:Y:S01]  /*1900*/  IMAD.HI.U32 R26, R4, R28, RZ ;  /* 0x0000001c041a7227 */ /* 0x000fe200078e00ff */
[----:B------:R-:W-:-:S02]  /*1910*/  ISETP.GT.U32.AND P4, PT, R3, R22, PT ;  /* 0x000000160300720c */ /* 0x000fc40003f84070 */
[----:B------:R-:W-:Y:S01]  /*1920*/  ISETP.GE.AND P2, PT, R32, RZ, PT ;  /* 0x000000ff2000720c */ /* 0x000fe20003f46270 */
[----:B------:R-:W-:Y:S01]  /*1930*/  IMAD.MOV R26, RZ, RZ, -R26 ;  /* 0x000000ffff1a7224 */ /* 0x000fe200078e0a1a */
[----:B------:R-:W-:Y:S01]  /*1940*/  IABS R98, R5 ;  /* 0x0000000500627213 */ /* 0x000fe20000000000 */
[--C-:B------:R-:W-:Y:S01]  /*1950*/  @!P5 IMAD.IADD R23, R23, 0x1, -R3.reuse ;  /* 0x000000011717d824 */ /* 0x100fe200078e0a03 */
[----:B------:R-:W-:Y:S01]  /*1960*/  ISETP.GE.AND P5, PT, R35, RZ, PT ;  /* 0x000000ff2300720c */ /* 0x000fe20003fa6270 */
[--C-:B------:R-:W-:Y:S01]  /*1970*/  @!P1 IMAD.IADD R24, R24, 0x1, -R3.reuse ;  /* 0x0000000118189824 */ /* 0x100fe200078e0a03 */
[----:B------:R-:W-:Y:S01]  /*1980*/  ISETP.GE.AND P1, PT, R27, RZ, PT ;  /* 0x000000ff1b00720c */ /* 0x000fe20003f26270 */
[----:B------:R-:W-:Y:S01]  /*1990*/  @!P3 IMAD.IADD R25, R25, 0x1, -R3 ;  /* 0x000000011919b824 */ /* 0x000fe200078e0a03 */
[----:B------:R-:W-:Y:S01]  /*19a0*/  IABS R35, R38 ;  /* 0x0000002600237213 */ /* 0x000fe20000000000 */
[----:B------:R-:W-:Y:S01]  /*19b0*/  IMAD R26, R3, R26, R28 ;  /* 0x0000001a031a7224 */ /* 0x000fe200078e021c */
[----:B------:R-:W-:Y:S01]  /*19c0*/  LOP3.LUT R28, R5, 0x58, RZ, 0xfc, !PT ;  /* 0x00000058051c7812 */ /* 0x000fe200078efcff */
[----:B------:R-:W-:Y:S01]  /*19d0*/  @!P0 IMAD.MOV R21, RZ, RZ, -R21 ;  /* 0x000000ffff158224 */ /* 0x000fe200078e0a15 */
[C---:B------:R-:W-:Y:S01]  /*19e0*/  ISETP.GT.U32.AND P0, PT, R3.reuse, R24, PT ;  /* 0x000000180300720c */ /* 0x040fe20003f04070 */
[----:B------:R-:W-:Y:S01]  /*19f0*/  @!P6 IMAD.MOV R23, RZ, RZ, -R23 ;  /* 0x000000ffff17e224 */ /* 0x000fe200078e0a17 */
[C---:B------:R-:W-:Y:S01]  /*1a00*/  ISETP.GT.U32.AND P3, PT, R3.reuse, R25, PT ;  /* 0x000000190300720c */ /* 0x040fe20003f64070 */
[----:B------:R-:W-:Y:S01]  /*1a10*/  IMAD.HI.U32 R27, R4, R29, RZ ;  /* 0x0000001d041b7227 */ /* 0x000fe200078e00ff */
[----:B------:R-:W-:-:S02]  /*1a20*/  ISETP.GT.U32.AND P6, PT, R3, R26, PT ;  /* 0x0000001a0300720c */ /* 0x000fc40003fc4070 */
[----:B------:R-:W-:Y:S01]  /*1a30*/  R2UR UR6, R7 ;  /* 0x00000000070672ca */ /* 0x000fe200000e0000 */
[----:B------:R-:W-:Y:S01]  /*1a40*/  @!P4 IMAD.IADD R22, R22, 0x1, -R3 ;  /* 0x000000011616c824 */ /* 0x000fe200078e0a03 */
[----:B------:R-:W-:Y:S01]  /*1a50*/  ISETP.GE.AND P4, PT, R34, RZ, PT ;  /* 0x000000ff2200720c */ /* 0x000fe20003f86270 */
[----:B------:R-:W-:Y:S01]  /*1a60*/  IMAD.MOV R30, RZ, RZ, -R27 ;  /* 0x000000ffff1e7224 */ /* 0x000fe200078e0a1b */
[----:B------:R-:W-:Y:S01]  /*1a70*/  LOP3.LUT R34, R5, 0x54, RZ, 0xfc, !PT ;  /* 0x0000005405227812 */ /* 0x000fe200078efcff */
[----:B------:R-:W-:Y:S01]  /*1a80*/  @!P2 IMAD.MOV R22, RZ, RZ, -R22 ;  /* 0x000000ffff16a224 */ /* 0x000fe200078e0a16 */
[----:B------:R-:W-:Y:S01]  /*1a90*/  ISETP.GE.AND P2, PT, R31, RZ, PT ;  /* 0x000000ff1f00720c */ /* 0x000fe20003f46270 */
[----:B------:R-:W-:Y:S01]  /*1aa0*/  IMAD R27, R3, R30, R29 ;  /* 0x0000001e031b7224 */ /* 0x000fe200078e021d */
[----:B------:R-:W-:Y:S01]  /*1ab0*/  IABS R31, R28 ;  /* 0x0000001c001f7213 */ /* 0x000fe20000000000 */
[--C-:B------:R-:W-:Y:S01]  /*1ac0*/  @!P0 IMAD.IADD R24, R24, 0x1, -R3.reuse ;  /* 0x0000000118188824 */ /* 0x100fe200078e0a03 */
[----:B------:R-:W-:Y:S01]  /*1ad0*/  ISETP.GE.AND P0, PT, R28, RZ, PT ;  /* 0x000000ff1c00720c */ /* 0x000fe20003f06270 */
[--C-:B------:R-:W-:Y:S01]  /*1ae0*/  @!P3 IMAD.IADD R25, R25, 0x1, -R3.reuse ;  /* 0x000000011919b824 */ /* 0x100fe200078e0a03 */
[----:B------:R-:W-:Y:S01]  /*1af0*/  ISETP.GT.U32.AND P3, PT, R3, R27, PT ;  /* 0x0000001b0300720c */ /* 0x000fe20003f64070 */
[----:B------:R-:W-:Y:S01]  /*1b00*/  @!P6 IMAD.IADD R26, R26, 0x1, -R3 ;  /* 0x000000011a1ae824 */ /* 0x000fe200078e0a03 */
[----:B------:R-:W-:Y:S01]  /*1b10*/  LOP3.LUT R29, R5, 0x56, RZ, 0xfc, !PT ;  /* 0x00000056051d7812 */ /* 0x000fe200078efcff */
[----:B------:R-:W-:Y:S01]  /*1b20*/  @!P4 IMAD.MOV R24, RZ, RZ, -R24 ;  /* 0x000000ffff18c224 */ /* 0x000fe200078e0a18 */
[----:B------:R-:W-:Y:S01]  /*1b30*/  IABS R33, R34 ;  /* 0x0000002200217213 */ /* 0x000fe20000000000 */
[----:B------:R-:W-:Y:S01]  /*1b40*/  IMAD.HI.U32 R28, R4, R31, RZ ;  /* 0x0000001f041c7227 */ /* 0x000fe200078e00ff */
[----:B------:R-:W-:-:S02]  /*1b50*/  ISETP.GT.U32.AND P4, PT, R3, R26, PT ;  /* 0x0000001a0300720c */ /* 0x000fc40003f84070 */
[----:B------:R-:W-:Y:S01]  /*1b60*/  IABS R32, R29 ;  /* 0x0000001d00207213 */ /* 0x000fe20000000000 */
[----:B------:R-:W-:Y:S01]  /*1b70*/  IMAD.MOV R28, RZ, RZ, -R28 ;  /* 0x000000ffff1c7224 */ /* 0x000fe200078e0a1c */
[----:B------:R-:W-:Y:S01]  /*1b80*/  ISETP.GE.AND P6, PT, R29, RZ, PT ;  /* 0x000000ff1d00720c */ /* 0x000fe20003fc6270 */
[----:B------:R-:W-:Y:S01]  /*1b90*/  IMAD.HI.U32 R30, R4, R33, RZ ;  /* 0x00000021041e7227 */ /* 0x000fe200078e00ff */
[----:B------:R-:W-:Y:S02]  /*1ba0*/  R2UR UR7, R10 ;  /* 0x000000000a0772ca */ /* 0x000fe400000e0000 */
[----:B------:R-:W-:Y:S01]  /*1bb0*/  SHF.R.S32.HI R14, RZ, 0x6, R14 ;  /* 0x00000006ff0e7819 */ /* 0x000fe2000001140e */
[----:B------:R-:W-:Y:S02]  /*1bc0*/  @!P3 IMAD.IADD R27, R27, 0x1, -R3 ;  /* 0x000000011b1bb824 */ /* 0x000fe400078e0a03 */
[C---:B------:R-:W-:Y:S02]  /*1bd0*/  IMAD R28, R3.reuse, R28, R31 ;  /* 0x0000001c031c7224 */ /* 0x040fe400078e021f */
[----:B------:R-:W-:Y:S01]  /*1be0*/  @!P4 IMAD.IADD R26, R26, 0x1, -R3 ;  /* 0x000000011a1ac824 */ /* 0x000fe200078e0a03 */
[C---:B------:R-:W-:Y:S01]  /*1bf0*/  ISETP.GT.U32.AND P3, PT, R3.reuse, R27, PT ;  /* 0x0000001b0300720c */ /* 0x040fe20003f64070 */
[----:B------:R-:W-:Y:S01]  /*1c00*/  IMAD.HI.U32 R29, R4, R32, RZ ;  /* 0x00000020041d7227 */ /* 0x000fe200078e00ff */
[----:B------:R-:W-:-:S03]  /*1c10*/  ISETP.GT.U32.AND P4, PT, R3, R28, PT ;  /* 0x0000001c0300720c */ /* 0x000fc60003f84070 */
[----:B------:R-:W-:Y:S01]  /*1c20*/  IMAD.MOV R29, RZ, RZ, -R29 ;  /* 0x000000ffff1d7224 */ /* 0x000fe200078e0a1d */
[----:B------:R-:W-:Y:S01]  /*1c30*/  UIADD3.64 UR38, UR6, 0x2, URZ ;  /* 0x0000000206267897 */ /* 0x000fe2000fffe03f */
[----:B------:R-:W-:Y:S01]  /*1c40*/  IMAD.MOV R30, RZ, RZ, -R30 ;  /* 0x000000ffff1e7224 */ /* 0x000fe200078e0a1e */
[----:B------:R-:W-:Y:S01]  /*1c50*/  UIADD3.64 UR34, UR6, 0x4, URZ ;  /* 0x0000000406227897 */ /* 0x000fe2000fffe03f */
[C---:B------:R-:W-:Y:S02]  /*1c60*/  IMAD R29, R3.reuse, R29, R32 ;  /* 0x0000001d031d7224 */ /* 0x040fe400078e0220 */
[----:B------:R-:W-:Y:S02]  /*1c70*/  IMAD R30, R3, R30, R33 ;  /* 0x0000001e031e7224 */ /* 0x000fe400078e0221 */
[--C-:B------:R-:W-:Y:S01]  /*1c80*/  @!P3 IMAD.IADD R27, R27, 0x1, -R3.reuse ;  /* 0x000000011b1bb824 */ /* 0x100fe200078e0a03 */
[C---:B------:R-:W-:Y:S01]  /*1c90*/  ISETP.GT.U32.AND P3, PT, R3.reuse, R29, PT ;  /* 0x0000001d0300720c */ /* 0x040fe20003f64070 */
[----:B------:R-:W-:Y:S01]  /*1ca0*/  @!P4 IMAD.IADD R28, R28, 0x1, -R3 ;  /* 0x000000011c1cc824 */ /* 0x000fe200078e0a03 */
[----:B------:R-:W-:Y:S01]  /*1cb0*/  ISETP.GT.U32.AND P4, PT, R3, R30, PT ;  /* 0x0000001e0300720c */ /* 0x000fe20003f84070 */
[----:B------:R-:W-:Y:S01]  /*1cc0*/  @!P5 IMAD.MOV R25, RZ, RZ, -R25 ;  /* 0x000000ffff19d224 */ /* 0x000fe200078e0a19 */
[----:B------:R-:W-:Y:S01]  /*1cd0*/  ISETP.GE.AND P5, PT, R34, RZ, PT ;  /* 0x000000ff2200720c */ /* 0x000fe20003fa6270 */
[----:B------:R-:W-:Y:S01]  /*1ce0*/  @!P1 IMAD.MOV R26, RZ, RZ, -R26 ;  /* 0x000000ffff1a9224 */ /* 0x000fe200078e0a1a */
[----:B------:R-:W-:Y:S01]  /*1cf0*/  LOP3.LUT R34, R5, 0x52, RZ, 0xfc, !PT ;  /* 0x0000005205227812 */ /* 0x000fe200078efcff */
[----:B------:R-:W-:Y:S01]  /*1d00*/  IMAD.HI.U32 R33, R4, R36, RZ ;  /* 0x0000002404217227 */ /* 0x000fe200078e00ff */
[----:B------:R-:W-:-:S02]  /*1d10*/  ISETP.GT.U32.AND P1, PT, R3, R28, PT ;  /* 0x0000001c0300720c */ /* 0x000fc40003f24070 */
[----:B------:R-:W-:Y:S01]  /*1d20*/  IABS R32, R34 ;  /* 0x0000002200207213 */ /* 0x000fe20000000000 */
[----:B------:R-:W-:Y:S01]  /*1d30*/  @!P2 IMAD.MOV R27, RZ, RZ, -R27 ;  /* 0x000000ffff1ba224 */ /* 0x000fe200078e0a1b */
[----:B------:R-:W-:Y:S01]  /*1d40*/  ISETP.GE.AND P2, PT, R34, RZ, PT ;  /* 0x000000ff2200720c */ /* 0x000fe20003f46270 */
[--C-:B------:R-:W-:Y:S02]  /*1d50*/  @!P3 IMAD.IADD R29, R29, 0x1, -R3.reuse ;  /* 0x000000011d1db824 */ /* 0x100fe400078e0a03 */
[----:B------:R-:W-:Y:S02]  /*1d60*/  @!P4 IMAD.IADD R30, R30, 0x1, -R3 ;  /* 0x000000011e1ec824 */ /* 0x000fe400078e0a03 */
[----:B------:R-:W-:Y:S01]  /*1d70*/  IMAD.HI.U32 R31, R4, R32, RZ ;  /* 0x00000020041f7227 */ /* 0x000fe200078e00ff */
[C---:B------:R-:W-:Y:S02]  /*1d80*/  ISETP.GT.U32.AND P3, PT, R3.reuse, R29, PT ;  /* 0x0000001d0300720c */ /* 0x040fe40003f64070 */
[----:B------:R-:W-:Y:S01]  /*1d90*/  ISETP.GT.U32.AND P4, PT, R3, R30, PT ;  /* 0x0000001e0300720c */ /* 0x000fe20003f84070 */
[----:B------:R-:W-:-:S02]  /*1da0*/  IMAD.MOV R31, RZ, RZ, -R31 ;  /* 0x000000ffff1f7224 */ /* 0x000fc400078e0a1f */
[----:B------:R-:W-:-:S04]  /*1db0*/  IMAD.HI.U32 R34, R4, R37, RZ ;  /* 0x0000002504227227 */ /* 0x000fc800078e00ff */
[----:B------:R-:W-:Y:S02]  /*1dc0*/  IMAD R31, R3, R31, R32 ;  /* 0x0000001f031f7224 */ /* 0x000fe400078e0220 */
[----:B------:R-:W-:-:S04]  /*1dd0*/  IMAD.HI.U32 R32, R4, R35, RZ ;  /* 0x0000002304207227 */ /* 0x000fc800078e00ff */
[----:B------:R-:W-:Y:S02]  /*1de0*/  IMAD.MOV R33, RZ, RZ, -R33 ;  /* 0x000000ffff217224 */ /* 0x000fe400078e0a21 */
[----:B------:R-:W-:Y:S02]  /*1df0*/  IMAD.MOV R32, RZ, RZ, -R32 ;  /* 0x000000ffff207224 */ /* 0x000fe400078e0a20 */
[----:B------:R-:W-:Y:S02]  /*1e00*/  IMAD.MOV R34, RZ, RZ, -R34 ;  /* 0x000000ffff227224 */ /* 0x000fe400078e0a22 */
[C---:B------:R-:W-:Y:S02]  /*1e10*/  IMAD R33, R3.reuse, R33, R36 ;  /* 0x0000002103217224 */ /* 0x040fe400078e0224 */
[--C-:B------:R-:W-:Y:S01]  /*1e20*/  @!P1 IMAD.IADD R28, R28, 0x1, -R3.reuse ;  /* 0x000000011c1c9824 */ /* 0x100fe200078e0a03 */
[----:B------:R-:W-:Y:S01]  /*1e30*/  ISETP.GT.U32.AND P1, PT, R3, R31, PT ;  /* 0x0000001f0300720c */ /* 0x000fe20003f24070 */
[----:B------:R-:W-:Y:S01]  /*1e40*/  @!P3 IMAD.IADD R29, R29, 0x1, -R3 ;  /* 0x000000011d1db824 */ /* 0x000fe200078e0a03 */
[----:B------:R-:W-:Y:S01]  /*1e50*/  ISETP.GE.AND P3, PT, R38, RZ, PT ;  /* 0x000000ff2600720c */ /* 0x000fe20003f66270 */
[----:B------:R-:W-:Y:S01]  /*1e60*/  IMAD R32, R3, R32, R35 ;  /* 0x0000002003207224 */ /* 0x000fe200078e0223 */
[----:B------:R-:W-:Y:S01]  /*1e70*/  LOP3.LUT R38, R5, 0x4a, RZ, 0xfc, !PT ;  /* 0x0000004a05267812 */ /* 0x000fe200078efcff */
[----:B------:R-:W-:-:S02]  /*1e80*/  IMAD R34, R3, R34, R37 ;  /* 0x0000002203227224 */ /* 0x000fc400078e0225 */
[----:B------:R-:W-:Y:S01]  /*1e90*/  @!P4 IMAD.IADD R30, R30, 0x1, -R3 ;  /* 0x000000011e1ec824 */ /* 0x000fe200078e0a03 */
[C---:B------:R-:W-:Y:S01]  /*1ea0*/  ISETP.GT.U32.AND P4, PT, R3.reuse, R33, PT ;  /* 0x000000210300720c */ /* 0x040fe20003f84070 */
[----:B------:R-:W-:Y:S01]  /*1eb0*/  @!P0 IMAD.MOV R28, RZ, RZ, -R28 ;  /* 0x000000ffff1c8224 */ /* 0x000fe200078e0a1c */
[C---:B------:R-:W-:Y:S01]  /*1ec0*/  ISETP.GT.U32.AND P0, PT, R3.reuse, R32, PT ;  /* 0x000000200300720c */ /* 0x040fe20003f04070 */
[----:B------:R-:W-:Y:S01]  /*1ed0*/  @!P5 IMAD.MOV R30, RZ, RZ, -R30 ;  /* 0x000000ffff1ed224 */ /* 0x000fe200078e0a1e */
[----:B------:R-:W-:Y:S01]  /*1ee0*/  ISETP.GT.U32.AND P5, PT, R3, R34, PT ;  /* 0x000000220300720c */ /* 0x000fe20003fa4070 */
[----:B------:R-:W-:Y:S01]  /*1ef0*/  @!P6 IMAD.MOV R29, RZ, RZ, -R29 ;  /* 0x000000ffff1de224 */ /* 0x000fe200078e0a1d */
[----:B------:R-:W-:Y:S01]  /*1f00*/  IABS R36, R38 ;  /* 0x0000002600247213 */ /* 0x000fe20000000000 */
[----:B------:R-:W-:Y:S01]  /*1f10*/  @!P1 IMAD.IADD R31, R31, 0x1, -R3 ;  /* 0x000000011f1f9824 */ /* 0x000fe200078e0a03 */
[----:B------:R-:W-:Y:S02]  /*1f20*/  ISETP.GE.AND P6, PT, R39, RZ, PT ;  /* 0x000000ff2700720c */ /* 0x000fe40003fc6270 */
[----:B------:R-:W-:Y:S01]  /*1f30*/  LOP3.LUT R39, R5, 0x48, RZ, 0xfc, !PT ;  /* 0x0000004805277812 */ /* 0x000fe200078efcff */
[----:B------:R-:W-:Y:S01]  /*1f40*/  IMAD.HI.U32 R35, R4, R36, RZ ;  /* 0x0000002404237227 */ /* 0x000fe200078e00ff */
[----:B------:R-:W-:-:S02]  /*1f50*/  ISETP.GT.U32.AND P1, PT, R3, R31, PT ;  /* 0x0000001f0300720c */ /* 0x000fc40003f24070 */
[----:B------:R-:W-:Y:S01]  /*1f60*/  IABS R37, R39 ;  /* 0x0000002700257213 */ /* 0x000fe20000000000 */
[----:B------:R-:W-:Y:S02]  /*1f70*/  @!P4 IMAD.IADD R33, R33, 0x1, -R3 ;  /* 0x000000012121c824 */ /* 0x000fe400078e0a03 */
[----:B------:R-:W-:Y:S02]  /*1f80*/  IMAD.MOV R35, RZ, RZ, -R35 ;  /* 0x000000ffff237224 */ /* 0x000fe400078e0a23 */
[--C-:B------:R-:W-:Y:S01]  /*1f90*/  @!P0 IMAD.IADD R32, R32, 0x1, -R3.reuse ;  /* 0x0000000120208824 */ /* 0x100fe200078e0a03 */
[----:B------:R-:W-:Y:S01]  /*1fa0*/  ISETP.GE.AND P0, PT, R38, RZ, PT ;  /* 0x000000ff2600720c */ /* 0x000fe20003f06270 */
[----:B------:R-:W-:Y:S01]  /*1fb0*/  @!P5 IMAD.IADD R34, R34, 0x1, -R3 ;  /* 0x000000012222d824 */ /* 0x000fe200078e0a03 */
[C---:B------:R-:W-:Y:S01]  /*1fc0*/  ISETP.GT.U32.AND P5, PT, R3.reuse, R33, PT ;  /* 0x000000210300720c */ /* 0x040fe20003fa4070 */
[C---:B------:R-:W-:Y:S01]  /*1fd0*/  IMAD R35, R3.reuse, R35, R36 ;  /* 0x0000002303237224 */ /* 0x040fe200078e0224 */
[----:B------:R-:W-:Y:S01]  /*1fe0*/  ISETP.GT.U32.AND P4, PT, R3, R32, PT ;  /* 0x000000200300720c */ /* 0x000fe20003f84070 */
[----:B------:R-:W-:-:S04]  /*1ff0*/  IMAD.HI.U32 R36, R4, R37, RZ ;  /* 0x0000002504247227 */ /* 0x000fc800078e00ff */
[----:B------:R-:W-:Y:S02]  /*2000*/  IMAD.MOV R36, RZ, RZ, -R36 ;  /* 0x000000ffff247224 */ /* 0x000fe400078e0a24 */
[----:B------:R-:W-:Y:S01]  /*2010*/  @!P1 IMAD.IADD R31, R31, 0x1, -R3 ;  /* 0x000000011f1f9824 */ /* 0x000fe200078e0a03 */
[----:B------:R-:W-:Y:S01]  /*2020*/  ISETP.GE.AND P1, PT, R40, RZ, PT ;  /* 0x000000ff2800720c */ /* 0x000fe20003f26270 */
[----:B------:R-:W-:Y:S01]  /*2030*/  IMAD R36, R3, R36, R37 ;  /* 0x0000002403247224 */ /* 0x000fe200078e0225 */
[----:B------:R-:W-:Y:S01]  /*2040*/  IABS R40, R42 ;  /* 0x0000002a00287213 */ /* 0x000fe20000000000 */
[----:B------:R-:W-:Y:S02]  /*2050*/  @!P5 IMAD.IADD R33, R33, 0x1, -R3 ;  /* 0x000000012121d824 */ /* 0x000fe400078e0a03 */
[----:B------:R-:W-:Y:S01]  /*2060*/  @!P2 IMAD.MOV R31, RZ, RZ, -R31 ;  /* 0x000000ffff1fa224 */ /* 0x000fe200078e0a1f */
[C---:B------:R-:W-:Y:S01]  /*2070*/  ISETP.GT.U32.AND P5, PT, R3.reuse, R36, PT ;  /* 0x000000240300720c */ /* 0x040fe20003fa4070 */
[----:B------:R-:W-:Y:S01]  /*2080*/  @!P4 IMAD.IADD R32, R32, 0x1, -R3 ;  /* 0x000000012020c824 */ /* 0x000fe200078e0a03 */
[C---:B------:R-:W-:Y:S01]  /*2090*/  ISETP.GT.U32.AND P2, PT, R3.reuse, R34, PT ;  /* 0x000000220300720c */ /* 0x040fe20003f44070 */
[----:B------:R-:W-:Y:S01]  /*20a0*/  IMAD.HI.U32 R37, R4, R40, RZ ;  /* 0x0000002804257227 */ /* 0x000fe200078e00ff */
[----:B------:R-:W-:-:S03]  /*20b0*/  ISETP.GT.U32.AND P4, PT, R3, R35, PT ;  /* 0x000000230300720c */ /* 0x000fc60003f84070 */
[----:B------:R-:W-:-:S04]  /*20c0*/  IMAD.HI.U32 R38, R4, R41, RZ ;  /* 0x0000002904267227 */ /* 0x000fc800078e00ff */
[----:B------:R-:W-:Y:S02]  /*20d0*/  IMAD.MOV R37, RZ, RZ, -R37 ;  /* 0x000000ffff257224 */ /* 0x000fe400078e0a25 */
[--C-:B------:R-:W-:Y:S02]  /*20e0*/  @!P5 IMAD.IADD R36, R36, 0x1, -R3.reuse ;  /* 0x000000012424d824 */ /* 0x100fe400078e0a03 */
[--C-:B------:R-:W-:Y:S01]  /*20f0*/  @!P2 IMAD.IADD R34, R34, 0x1, -R3.reuse ;  /* 0x000000012222a824 */ /* 0x100fe200078e0a03 */
[----:B------:R-:W-:Y:S01]  /*2100*/  ISETP.GE.AND P2, PT, R39, RZ, PT ;  /* 0x000000ff2700720c */ /* 0x000fe20003f46270 */
[----:B------:R-:W-:Y:S01]  /*2110*/  @!P4 IMAD.IADD R35, R35, 0x1, -R3 ;  /* 0x000000012323c824 */ /* 0x000fe200078e0a03 */
[----:B------:R-:W-:Y:S01]  /*2120*/  ISETP.GE.AND P4, PT, R42, RZ, PT ;  /* 0x000000ff2a00720c */ /* 0x000fe20003f86270 */
[----:B------:R-:W-:Y:S01]  /*2130*/  @!P3 IMAD.MOV R32, RZ, RZ, -R32 ;  /* 0x000000ffff20b224 */ /* 0x000fe200078e0a20 */
[C---:B------:R-:W-:Y:S01]  /*2140*/  ISETP.GT.U32.AND P3, PT, R3.reuse, R36, PT ;  /* 0x000000240300720c */ /* 0x040fe20003f64070 */
[----:B------:R-:W-:Y:S01]  /*2150*/  IMAD.HI.U32 R39, R4, R43, RZ ;  /* 0x0000002b04277227 */ /* 0x000fe200078e00ff */
[----:B------:R-:W-:-:S03]  /*2160*/  ISETP.GT.U32.AND P5, PT, R3, R35, PT ;  /* 0x000000230300720c */ /* 0x000fc60003fa4070 */
[----:B------:R-:W-:Y:S02]  /*2170*/  IMAD.MOV R42, RZ, RZ, -R38 ;  /* 0x000000ffff2a7224 */ /* 0x000fe400078e0a26 */
[C---:B------:R-:W-:Y:S02]  /*2180*/  IMAD R38, R3.reuse, R37, R40 ;  /* 0x0000002503267224 */ /* 0x040fe400078e0228 */
[----:B------:R-:W-:Y:S02]  /*2190*/  IMAD.MOV R40, RZ, RZ, -R39 ;  /* 0x000000ffff287224 */ /* 0x000fe400078e0a27 */
[C---:B------:R-:W-:Y:S01]  /*21a0*/  IMAD R39, R3.reuse, R42, R41 ;  /* 0x0000002a03277224 */ /* 0x040fe200078e0229 */
[----:B------:R-:W-:Y:S01]  /*21b0*/  IABS R42, R46 ;  /* 0x0000002e002a7213 */ /* 0x000fe20000000000 */
[C---:B------:R-:W-:Y:S01]  /*21c0*/  IMAD R37, R3.reuse, R40, R43 ;  /* 0x0000002803257224 */ /* 0x040fe200078e022b */
[----:B------:R-:W-:Y:S01]  /*21d0*/  IABS R43, R48 ;  /* 0x00000030002b7213 */ /* 0x000fe20000000000 */
[----:B------:R-:W-:Y:S01]  /*21e0*/  @!P1 IMAD.MOV R34, RZ, RZ, -R34 ;  /* 0x000000ffff229224 */ /* 0x000fe200078e0a22 */
[C---:B------:R-:W-:Y:S01]  /*21f0*/  ISETP.GT.U32.AND P1, PT, R3.reuse, R39, PT ;  /* 0x000000270300720c */ /* 0x040fe20003f24070 */
[----:B------:R-:W-:Y:S01]  /*2200*/  @!P3 IMAD.IADD R36, R36, 0x1, -R3 ;  /* 0x000000012424b824 */ /* 0x000fe200078e0a03 */
[C---:B------:R-:W-:Y:S01]  /*2210*/  ISETP.GT.U32.AND P3, PT, R3.reuse, R37, PT ;  /* 0x000000250300720c */ /* 0x040fe20003f64070 */
[----:B------:R-:W-:Y:S01]  /*2220*/  @!P6 IMAD.MOV R33, RZ, RZ, -R33 ;  /* 0x000000ffff21e224 */ /* 0x000fe200078e0a21 */
[----:B------:R-:W-:Y:S01]  /*2230*/  ISETP.GT.U32.AND P6, PT, R3, R38, PT ;  /* 0x000000260300720c */ /* 0x000fe20003fc4070 */
[----:B------:R-:W-:-:S04]  /*2240*/  IMAD.HI.U32 R40, R4, R42, RZ ;  /* 0x0000002a04287227 */ /* 0x000fc800078e00ff */
[----:B------:R-:W-:Y:S02]  /*2250*/  IMAD.MOV R40, RZ, RZ, -R40 ;  /* 0x000000ffff287224 */ /* 0x000fe400078e0a28 */
[----:B------:R-:W-:-:S04]  /*2260*/  IMAD.HI.U32 R41, R4, R43, RZ ;  /* 0x0000002b04297227 */ /* 0x000fc800078e00ff */
[--C-:B------:R-:W-:Y:S02]  /*2270*/  @!P1 IMAD.IADD R39, R39, 0x1, -R3.reuse ;  /* 0x0000000127279824 */ /* 0x100fe400078e0a03 */
[----:B------:R-:W-:Y:S02]  /*2280*/  @!P3 IMAD.IADD R37, R37, 0x1, -R3 ;  /* 0x000000012525b824 */ /* 0x000fe400078e0a03 */
[C---:B------:R-:W-:Y:S01]  /*2290*/  IMAD R40, R3.reuse, R40, R42 ;  /* 0x0000002803287224 */ /* 0x040fe200078e022a */
[----:B------:R-:W-:Y:S01]  /*22a0*/  ISETP.GT.U32.AND P3, PT, R3, R39, PT ;  /* 0x000000270300720c */ /* 0x000fe20003f64070 */
[----:B------:R-:W-:Y:S02]  /*22b0*/  IMAD.MOV R42, RZ, RZ, -R41 ;  /* 0x000000ffff2a7224 */ /* 0x000fe400078e0a29 */
[----:B------:R-:W-:Y:S01]  /*22c0*/  @!P6 IMAD.IADD R38, R38, 0x1, -R3 ;  /* 0x000000012626e824 */ /* 0x000fe200078e0a03 */
[----:B------:R-:W-:Y:S01]  /*22d0*/  ISETP.GE.AND P6, PT, R45, RZ, PT ;  /* 0x000000ff2d00720c */ /* 0x000fe20003fc6270 */
[----:B------:R-:W-:Y:S01]  /*22e0*/  IMAD R41, R3, R42, R43 ;  /* 0x0000002a03297224 */ /* 0x000fe200078e022b */
[----:B------:R-:W-:Y:S01]  /*22f0*/  IABS R45, R50 ;  /* 0x00000032002d7213 */ /* 0x000fe20000000000 */
[----:B------:R-:W-:Y:S01]  /*2300*/  @!P5 IMAD.IADD R35, R35, 0x1, -R3 ;  /* 0x000000012323d824 */ /* 0x000fe200078e0a03 */
[C---:B------:R-:W-:Y:S01]  /*2310*/  ISETP.GT.U32.AND P1, PT, R3.reuse, R38, PT ;  /* 0x000000260300720c */ /* 0x040fe20003f24070 */
[----:B------:R-:W-:Y:S01]  /*2320*/  @!P2 IMAD.MOV R36, RZ, RZ, -R36 ;  /* 0x000000ffff24a224 */ /* 0x000fe200078e0a24 */
[----:B------:R-:W-:Y:S01]  /*2330*/  ISETP.GE.AND P5, PT, R44, RZ, PT ;  /* 0x000000ff2c00720c */ /* 0x000fe20003fa6270 */
[----:B------:R-:W-:Y:S01]  /*2340*/  @!P0 IMAD.MOV R35, RZ, RZ, -R35 ;  /* 0x000000ffff238224 */ /* 0x000fe200078e0a23 */
[----:B------:R-:W-:Y:S01]  /*2350*/  ISETP.GT.U32.AND P0, PT, R3, R37, PT ;  /* 0x000000250300720c */ /* 0x000fe20003f04070 */
[----:B------:R-:W-:Y:S01]  /*2360*/  @!P3 IMAD.IADD R39, R39, 0x1, -R3 ;  /* 0x000000012727b824 */ /* 0x000fe200078e0a03 */
[----:B------:R-:W-:Y:S01]  /*2370*/  ISETP.GT.U32.AND P3, PT, R3, R41, PT ;  /* 0x000000290300720c */ /* 0x000fe20003f64070 */
[----:B------:R-:W-:Y:S01]  /*2380*/  IMAD.HI.U32 R43, R4, R45, RZ ;  /* 0x0000002d042b7227 */ /* 0x000fe200078e00ff */
[----:B------:R-:W-:-:S05]  /*2390*/  IABS R44, R49 ;  /* 0x00000031002c7213 */ /* 0x000fca0000000000 */
[----:B------:R-:W-:Y:S01]  /*23a0*/  @!P1 IMAD.IADD R38, R38, 0x1, -R3 ;  /* 0x0000000126269824 */ /* 0x000fe200078e0a03 */
[----:B------:R-:W-:Y:S01]  /*23b0*/  ISETP.GT.U32.AND P1, PT, R3, R40, PT ;  /* 0x000000280300720c */ /* 0x000fe20003f24070 */
[----:B------:R-:W-:-:S04]  /*23c0*/  IMAD.HI.U32 R42, R4, R44, RZ ;  /* 0x0000002c042a7227 */ /* 0x000fc800078e00ff */
[--C-:B------:R-:W-:Y:S02]  /*23d0*/  @!P3 IMAD.IADD R41, R41, 0x1, -R3.reuse ;  /* 0x000000012929b824 */ /* 0x100fe400078e0a03 */
[----:B------:R-:W-:Y:S01]  /*23e0*/  @!P0 IMAD.IADD R37, R37, 0x1, -R3 ;  /* 0x0000000125258824 */ /* 0x000fe200078e0a03 */
[----:B------:R-:W-:Y:S01]  /*23f0*/  ISETP.GE.AND P0, PT, R46, RZ, PT ;  /* 0x000000ff2e00720c */ /* 0x000fe20003f06270 */
[----:B------:R-:W-:Y:S01]  /*2400*/  IMAD.MOV R42, RZ, RZ, -R42 ;  /* 0x000000ffff2a7224 */ /* 0x000fe200078e0a2a */
[C---:B------:R-:W-:Y:S01]  /*2410*/  ISETP.GT.U32.AND P3, PT, R3.reuse, R41, PT ;  /* 0x000000290300720c */ /* 0x040fe20003f64070 */
[----:B------:R-:W-:Y:S02]  /*2420*/  IMAD.MOV R46, RZ, RZ, -R43 ;  /* 0x000000ffff2e7224 */ /* 0x000fe400078e0a2b */
[----:B------:R-:W-:Y:S01]  /*2430*/  @!P1 IMAD.IADD R40, R40, 0x1, -R3 ;  /* 0x0000000128289824 */ /* 0x000fe200078e0a03 */
[----:B------:R-:W-:Y:S01]  /*2440*/  ISETP.GE.AND P1, PT, R48, RZ, PT ;  /* 0x000000ff3000720c */ /* 0x000fe20003f26270 */
[----:B------:R-:W-:-:S02]  /*2450*/  IMAD R42, R3, R42, R44 ;  /* 0x0000002a032a7224 */ /* 0x000fc400078e022c */
[C---:B------:R-:W-:Y:S01]  /*2460*/  IMAD R43, R3.reuse, R46, R45 ;  /* 0x0000002e032b7224 */ /* 0x040fe200078e022d */
[----:B------:R-:W-:Y:S01]  /*2470*/  ISETP.GT.U32.AND P2, PT, R3, R40, PT ;  /* 0x000000280300720c */ /* 0x000fe20003f44070 */
[----:B------:R-:W-:Y:S01]  /*2480*/  IMAD.HI.U32 R44, R4, R47, RZ ;  /* 0x0000002f042c7227 */ /* 0x000fe200078e00ff */
[----:B------:R-:W-:-:S03]  /*2490*/  LOP3.LUT R45, R5, 0x36, RZ, 0xfc, !PT ;  /* 0x00000036052d7812 */ /* 0x000fc600078efcff */
[----:B------:R-:W-:Y:S01]  /*24a0*/  @!P4 IMAD.MOV R38, RZ, RZ, -R38 ;  /* 0x000000ffff26c224 */ /* 0x000fe200078e0a26 */
[----:B------:R-:W-:Y:S01]  /*24b0*/  ISETP.GT.U32.AND P4, PT, R3, R42, PT ;  /* 0x0000002a0300720c */ /* 0x000fe20003f84070 */
[----:B------:R-:W-:Y:S01]  /*24c0*/  @!P3 IMAD.IADD R41, R41, 0x1, -R3 ;  /* 0x000000012929b824 */ /* 0x000fe200078e0a03 */
[C---:B------:R-:W-:Y:S01]  /*24d0*/  ISETP.GT.U32.AND P3, PT, R3.reuse, R43, PT ;  /* 0x0000002b0300720c */ /* 0x040fe20003f64070 */
[----:B------:R-:W-:Y:S01]  /*24e0*/  IMAD.MOV R44, RZ, RZ, -R44 ;  /* 0x000000ffff2c7224 */ /* 0x000fe200078e0a2c */
[----:B------:R-:W-:Y:S01]  /*24f0*/  IABS R46, R45 ;  /* 0x0000002d002e7213 */ /* 0x000fe20000000000 */
[----:B------:R-:W-:Y:S02]  /*2500*/  @!P1 IMAD.MOV R41, RZ, RZ, -R41 ;  /* 0x000000ffff299224 */ /* 0x000fe400078e0a29 */
[----:B------:R-:W-:Y:S01]  /*2510*/  IMAD R44, R3, R44, R47 ;  /* 0x0000002c032c7224 */ /* 0x000fe200078e022f */
[----:B------:R-:W-:Y:S01]  /*2520*/  LOP3.LUT R47, R5, 0x34, RZ, 0xfc, !PT ;  /* 0x00000034052f7812 */ /* 0x000fe200078efcff */
[----:B------:R-:W-:Y:S01]  /*2530*/  @!P2 IMAD.IADD R40, R40, 0x1, -R3 ;  /* 0x000000012828a824 */ /* 0x000fe200078e0a03 */
[----:B------:R-:W-:Y:S01]  /*2540*/  ISETP.GE.AND P2, PT, R51, RZ, PT ;  /* 0x000000ff3300720c */ /* 0x000fe20003f46270 */
[----:B------:R-:W-:Y:S01]  /*2550*/  @!P5 IMAD.MOV R39, RZ, RZ, -R39 ;  /* 0x000000ffff27d224 */ /* 0x000fe200078e0a27 */
[----:B------:R-:W-:Y:S01]  /*2560*/  ISETP.GT.U32.AND P1, PT, R3, R44, PT ;  /* 0x0000002c0300720c */ /* 0x000fe20003f24070 */
[--C-:B------:R-:W-:Y:S01]  /*2570*/  @!P4 IMAD.IADD R42, R42, 0x1, -R3.reuse ;  /* 0x000000012a2ac824 */ /* 0x100fe200078e0a03 */
[----:B------:R-:W-:Y:S01]  /*2580*/  ISETP.GE.AND P5, PT, R49, RZ, PT ;  /* 0x000000ff3100720c */ /* 0x000fe20003fa6270 */
        /* <DEDUP_REMOVED lines=10> */
[----:B------:R-:W-:Y:S01]  /*2630*/  LOP3.LUT R50, R5, 0x32, RZ, 0xfc, !PT ;  /* 0x0000003205327812 */ /* 0x000fe200078efcff */
[--C-:B------:R-:W-:Y:S01]  /*2640*/  @!P1 IMAD.IADD R44, R44, 0x1, -R3.reuse ;  /* 0x000000012c2c9824 */ /* 0x100fe200078e0a03 */
[----:B------:R-:W-:Y:S01]  /*2650*/  IABS R51, R52 ;  /* 0x0000003400337213 */ /* 0x000fe20000000000 */
[C---:B------:R-:W-:Y:S01]  /*2660*/  IMAD R45, R3.reuse, R45, R46 ;  /* 0x0000002d032d7224 */ /* 0x040fe200078e022e */
[----:B------:R-:W-:Y:S01]  /*2670*/  IABS R49, R50 ;  /* 0x0000003200317213 */ /* 0x000fe20000000000 */
[----:B------:R-:W-:Y:S01]  /*2680*/  @!P4 IMAD.IADD R42, R42, 0x1, -R3 ;  /* 0x000000012a2ac824 */ /* 0x000fe200078e0a03 */
[----:B------:R-:W-:Y:S01]  /*2690*/  ISETP.GT.U32.AND P1, PT, R3, R44, PT ;  /* 0x0000002c0300720c */ /* 0x000fe20003f24070 */
[----:B------:R-:W-:Y:S01]  /*26a0*/  IMAD.HI.U32 R46, R4, R48, RZ ;  /* 0x00000030042e7227 */ /* 0x000fe200078e00ff */
[----:B------:R-:W-:-:S03]  /*26b0*/  ISETP.GE.AND P4, PT, R47, RZ, PT ;  /* 0x000000ff2f00720c */ /* 0x000fc60003f86270 */
[----:B------:R-:W-:Y:S01]  /*26c0*/  @!P3 IMAD.IADD R43, R43, 0x1, -R3 ;  /* 0x000000012b2bb824 */ /* 0x000fe200078e0a03 */
[----:B------:R-:W-:Y:S01]  /*26d0*/  ISETP.GT.U32.AND P3, PT, R3, R45, PT ;  /* 0x0000002d0300720c */ /* 0x000fe20003f64070 */
[----:B------:R-:W-:-:S04]  /*26e0*/  IMAD.HI.U32 R47, R4, R49, RZ ;  /* 0x00000031042f7227 */ /* 0x000fc800078e00ff */
[----:B------:R-:W-:Y:S01]  /*26f0*/  @!P5 IMAD.MOV R42, RZ, RZ, -R42 ;  /* 0x000000ffff2ad224 */ /* 0x000fe200078e0a2a */
[----:B------:R-:W-:Y:S01]  /*2700*/  ISETP.GE.AND P5, PT, R50, RZ, PT ;  /* 0x000000ff3200720c */ /* 0x000fe20003fa6270 */
[----:B------:R-:W-:Y:S02]  /*2710*/  IMAD.MOV R46, RZ, RZ, -R46 ;  /* 0x000000ffff2e7224 */ /* 0x000fe400078e0a2e */
[----:B------:R-:W-:Y:S02]  /*2720*/  IMAD.MOV R50, RZ, RZ, -R47 ;  /* 0x000000ffff327224 */ /* 0x000fe400078e0a2f */
[C---:B------:R-:W-:Y:S02]  /*2730*/  IMAD R46, R3.reuse, R46, R48 ;  /* 0x0000002e032e7224 */ /* 0x040fe400078e0230 */
[C---:B------:R-:W-:Y:S02]  /*2740*/  IMAD R48, R3.reuse, R50, R49 ;  /* 0x0000003203307224 */ /* 0x040fe400078e0231 */
[--C-:B------:R-:W-:Y:S01]  /*2750*/  @!P1 IMAD.IADD R44, R44, 0x1, -R3.reuse ;  /* 0x000000012c2c9824 */ /* 0x100fe200078e0a03 */
[----:B------:R-:W-:Y:S01]  /*2760*/  ISETP.GT.U32.AND P1, PT, R3, R46, PT ;  /* 0x0000002e0300720c */ /* 0x000fe20003f24070 */
[----:B------:R-:W-:-:S02]  /*2770*/  @!P3 IMAD.IADD R45, R45, 0x1, -R3 ;  /* 0x000000012d2db824 */ /* 0x000fc400078e0a03 */
[----:B------:R-:W-:Y:S01]  /*2780*/  @!P2 IMAD.MOV R44, RZ, RZ, -R44 ;  /* 0x000000ffff2ca224 */ /* 0x000fe200078e0a2c */
[C---:B------:R-:W-:Y:S01]  /*2790*/  ISETP.GT.U32.AND P2, PT, R3.reuse, R48, PT ;  /* 0x000000300300720c */ /* 0x040fe20003f44070 */
[----:B------:R-:W-:Y:S01]  /*27a0*/  IMAD.HI.U32 R47, R4, R51, RZ ;  /* 0x00000033042f7227 */ /* 0x000fe200078e00ff */
[----:B------:R-:W-:-:S03]  /*27b0*/  ISETP.GT.U32.AND P3, PT, R3, R45, PT ;  /* 0x0000002d0300720c */ /* 0x000fc60003f64070 */
[----:B------:R-:W-:Y:S02]  /*27c0*/  IMAD.MOV R50, RZ, RZ, -R47 ;  /* 0x000000ffff327224 */ /* 0x000fe400078e0a2f */
[----:B------:R-:W-:Y:S01]  /*27d0*/  @!P6 IMAD.MOV R43, RZ, RZ, -R43 ;  /* 0x000000ffff2be224 */ /* 0x000fe200078e0a2b */
[----:B------:R-:W-:Y:S01]  /*27e0*/  ISETP.GE.AND P6, PT, R52, RZ, PT ;  /* 0x000000ff3400720c */ /* 0x000fe20003fc6270 */
[----:B------:R-:W-:Y:S01]  /*27f0*/  IMAD R50, R3, R50, R51 ;  /* 0x0000003203327224 */ /* 0x000fe200078e0233 */
[----:B------:R-:W-:Y:S01]  /*2800*/  IABS R52, R53 ;  /* 0x0000003500347213 */ /* 0x000fe20000000000 */
[--C-:B------:R-:W-:Y:S02]  /*2810*/  @!P1 IMAD.IADD R46, R46, 0x1, -R3.reuse ;  /* 0x000000012e2e9824 */ /* 0x100fe400078e0a03 */
[--C-:B------:R-:W-:Y:S02]  /*2820*/  @!P2 IMAD.IADD R48, R48, 0x1, -R3.reuse ;  /* 0x000000013030a824 */ /* 0x100fe400078e0a03 */
[----:B------:R-:W-:Y:S01]  /*2830*/  @!P3 IMAD.IADD R45, R45, 0x1, -R3 ;  /* 0x000000012d2db824 */ /* 0x000fe200078e0a03 */
[C---:B------:R-:W-:Y:S01]  /*2840*/  ISETP.GT.U32.AND P1, PT, R3.reuse, R46, PT ;  /* 0x0000002e0300720c */ /* 0x040fe20003f24070 */
[----:B------:R-:W-:Y:S01]  /*2850*/  IMAD.HI.U32 R47, R4, R52, RZ ;  /* 0x00000034042f7227 */ /* 0x000fe200078e00ff */
[----:B------:R-:W-:-:S02]  /*2860*/  ISETP.GT.U32.AND P3, PT, R3, R50, PT ;  /* 0x000000320300720c */ /* 0x000fc40003f64070 */
[----:B------:R-:W-:Y:S01]  /*2870*/  ISETP.GT.U32.AND P2, PT, R3, R48, PT ;  /* 0x000000300300720c */ /* 0x000fe20003f44070 */
[----:B------:R-:W-:-:S04]  /*2880*/  IMAD.HI.U32 R49, R4, R54, RZ ;  /* 0x0000003604317227 */ /* 0x000fc800078e00ff */
[----:B------:R-:W-:Y:S02]  /*2890*/  IMAD.MOV R47, RZ, RZ, -R47 ;  /* 0x000000ffff2f7224 */ /* 0x000fe400078e0a2f */
[----:B------:R-:W-:Y:S02]  /*28a0*/  IMAD.MOV R49, RZ, RZ, -R49 ;  /* 0x000000ffff317224 */ /* 0x000fe400078e0a31 */
[----:B------:R-:W-:Y:S01]  /*28b0*/  IMAD R52, R3, R47, R52 ;  /* 0x0000002f03347224 */ /* 0x000fe200078e0234 */
[----:B------:R-:W-:Y:S01]  /*28c0*/  LOP3.LUT R47, R5, 0x28, RZ, 0xfc, !PT ;  /* 0x00000028052f7812 */ /* 0x000fe200078efcff */
[--C-:B------:R-:W-:Y:S01]  /*28d0*/  @!P1 IMAD.IADD R46, R46, 0x1, -R3.reuse ;  /* 0x000000012e2e9824 */ /* 0x100fe200078e0a03 */
[----:B------:R-:W-:Y:S01]  /*28e0*/  ISETP.GE.AND P1, PT, R55, RZ, PT ;  /* 0x000000ff3700720c */ /* 0x000fe20003f26270 */
[--C-:B------:R-:W-:Y:S01]  /*28f0*/  @!P3 IMAD.IADD R50, R50, 0x1, -R3.reuse ;  /* 0x000000013232b824 */ /* 0x100fe200078e0a03 */
[----:B------:R-:W-:Y:S01]  /*2900*/  IABS R58, R47 ;  /* 0x0000002f003a7213 */ /* 0x000fe20000000000 */
[----:B------:R-:W-:Y:S01]  /*2910*/  IMAD R54, R3, R49, R54 ;  /* 0x0000003103367224 */ /* 0x000fe200078e0236 */
[----:B------:R-:W-:Y:S01]  /*2920*/  LOP3.LUT R55, R5, 0x22, RZ, 0xfc, !PT ;  /* 0x0000002205377812 */ /* 0x000fe200078efcff */
[----:B------:R-:W-:Y:S01]  /*2930*/  @!P2 IMAD.IADD R48, R48, 0x1, -R3 ;  /* 0x000000013030a824 */ /* 0x000fe200078e0a03 */
[C---:B------:R-:W-:Y:S01]  /*2940*/  ISETP.GT.U32.AND P2, PT, R3.reuse, R52, PT ;  /* 0x000000340300720c */ /* 0x040fe20003f44070 */
[----:B------:R-:W-:Y:S01]  /*2950*/  @!P4 IMAD.MOV R46, RZ, RZ, -R46 ;  /* 0x000000ffff2ec224 */ /* 0x000fe200078e0a2e */
[C---:B------:R-:W-:Y:S01]  /*2960*/  ISETP.GT.U32.AND P3, PT, R3.reuse, R50, PT ;  /* 0x000000320300720c */ /* 0x040fe20003f64070 */
[----:B------:R-:W-:Y:S01]  /*2970*/  IMAD.HI.U32 R51, R4, R56, RZ ;  /* 0x0000003804337227 */ /* 0x000fe200078e00ff */
[----:B------:R-:W-:-:S02]  /*2980*/  ISETP.GT.U32.AND P4, PT, R3, R54, PT ;  /* 0x000000360300720c */ /* 0x000fc40003f84070 */
[----:B------:R-:W-:Y:S01]  /*2990*/  IABS R64, R55 ;  /* 0x0000003700407213 */ /* 0x000fe20000000000 */
[----:B------:R-:W-:Y:S02]  /*29a0*/  IMAD.MOV R51, RZ, RZ, -R51 ;  /* 0x000000ffff337224 */ /* 0x000fe400078e0a33 */
[----:B------:R-:W-:Y:S01]  /*29b0*/  @!P0 IMAD.MOV R45, RZ, RZ, -R45 ;  /* 0x000000ffff2d8224 */ /* 0x000fe200078e0a2d */
[----:B------:R-:W-:Y:S01]  /*29c0*/  ISETP.GE.AND P0, PT, R53, RZ, PT ;  /* 0x000000ff3500720c */ /* 0x000fe20003f06270 */
[----:B------:R-:W-:Y:S01]  /*29d0*/  IMAD R56, R3, R51, R56 ;  /* 0x0000003303387224 */ /* 0x000fe200078e0238 */
[----:B------:R-:W-:Y:S01]  /*29e0*/  LOP3.LUT R51, R5, 0x26, RZ, 0xfc, !PT ;  /* 0x0000002605337812 */ /* 0x000fe200078efcff */
[--C-:B------:R-:W-:Y:S01]  /*29f0*/  @!P2 IMAD.IADD R52, R52, 0x1, -R3.reuse ;  /* 0x000000013434a824 */ /* 0x100fe200078e0a03 */
[----:B------:R-:W-:Y:S01]  /*2a00*/  ISETP.GE.AND P2, PT, R47, RZ, PT ;  /* 0x000000ff2f00720c */ /* 0x000fe20003f46270 */
[--C-:B------:R-:W-:Y:S01]  /*2a10*/  @!P3 IMAD.IADD R50, R50, 0x1, -R3.reuse ;  /* 0x000000013232b824 */ /* 0x100fe200078e0a03 */
[----:B------:R-:W-:Y:S01]  /*2a20*/  IABS R60, R51 ;  /* 0x00000033003c7213 */ /* 0x000fe20000000000 */
[----:B------:R-:W-:Y:S01]  /*2a30*/  @!P4 IMAD.IADD R54, R54, 0x1, -R3 ;  /* 0x000000013636c824 */ /* 0x000fe200078e0a03 */
[C---:B------:R-:W-:Y:S01]  /*2a40*/  ISETP.GT.U32.AND P4, PT, R3.reuse, R52, PT ;  /* 0x000000340300720c */ /* 0x040fe20003f84070 */
[----:B------:R-:W-:Y:S01]  /*2a50*/  IMAD.HI.U32 R47, R4, R58, RZ ;  /* 0x0000003a042f7227 */ /* 0x000fe200078e00ff */
[----:B------:R-:W-:-:S02]  /*2a60*/  ISETP.GT.U32.AND P3, PT, R3, R56, PT ;  /* 0x000000380300720c */ /* 0x000fc40003f64070 */
[----:B------:R-:W-:Y:S01]  /*2a70*/  LOP3.LUT R53, R5, 0x24, RZ, 0xfc, !PT ;  /* 0x0000002405357812 */ /* 0x000fe200078efcff */
[----:B------:R-:W-:Y:S01]  /*2a80*/  @!P6 IMAD.MOV R50, RZ, RZ, -R50 ;  /* 0x000000ffff32e224 */ /* 0x000fe200078e0a32 */
[----:B------:R-:W-:Y:S01]  /*2a90*/  ISETP.GT.U32.AND P6, PT, R3, R54, PT ;  /* 0x000000360300720c */ /* 0x000fe20003fc4070 */
[----:B------:R-:W-:Y:S01]  /*2aa0*/  IMAD.MOV R49, RZ, RZ, -R47 ;  /* 0x000000ffff317224 */ /* 0x000fe200078e0a2f */
[----:B------:R-:W-:Y:S01]  /*2ab0*/  IABS R62, R53 ;  /* 0x00000035003e7213 */ /* 0x000fe20000000000 */
[----:B------:R-:W-:-:S04]  /*2ac0*/  IMAD.HI.U32 R47, R4, R60, RZ ;  /* 0x0000003c042f7227 */ /* 0x000fc800078e00ff */
[C---:B------:R-:W-:Y:S02]  /*2ad0*/  IMAD R58, R3.reuse, R49, R58 ;  /* 0x00000031033a7224 */ /* 0x040fe400078e023a */
[----:B------:R-:W-:Y:S02]  /*2ae0*/  IMAD.MOV R47, RZ, RZ, -R47 ;  /* 0x000000ffff2f7224 */ /* 0x000fe400078e0a2f */
[--C-:B------:R-:W-:Y:S01]  /*2af0*/  @!P4 IMAD.IADD R52, R52, 0x1, -R3.reuse ;  /* 0x000000013434c824 */ /* 0x100fe200078e0a03 */
[C---:B------:R-:W-:Y:S01]  /*2b00*/  ISETP.GT.U32.AND P4, PT, R3.reuse, R58, PT ;  /* 0x0000003a0300720c */ /* 0x040fe20003f84070 */
[C---:B------:R-:W-:Y:S02]  /*2b10*/  IMAD R60, R3.reuse, R47, R60 ;  /* 0x0000002f033c7224 */ /* 0x040fe400078e023c */
[----:B------:R-:W-:Y:S02]  /*2b20*/  @!P6 IMAD.IADD R54, R54, 0x1, -R3 ;  /* 0x000000013636e824 */ /* 0x000fe400078e0a03 */
[----:B------:R-:W-:Y:S01]  /*2b30*/  IMAD.HI.U32 R47, R4, R62, RZ ;  /* 0x0000003e042f7227 */ /* 0x000fe200078e00ff */
[----:B------:R-:W-:-:S03]  /*2b40*/  ISETP.GT.U32.AND P6, PT, R3, R60, PT ;  /* 0x0000003c0300720c */ /* 0x000fc60003fc4070 */
[----:B------:R-:W-:Y:S02]  /*2b50*/  @!P3 IMAD.IADD R56, R56, 0x1, -R3 ;  /* 0x000000013838b824 */ /* 0x000fe400078e0a03 */
[----:B------:R-:W-:Y:S02]  /*2b60*/  IMAD.MOV R49, RZ, RZ, -R47 ;  /* 0x000000ffff317224 */ /* 0x000fe400078e0a2f */
[----:B------:R-:W-:Y:S01]  /*2b70*/  @!P4 IMAD.IADD R58, R58, 0x1, -R3 ;  /* 0x000000013a3ac824 */ /* 0x000fe200078e0a03 */
[----:B------:R-:W-:Y:S01]  /*2b80*/  ISETP.GT.U32.AND P3, PT, R3, R56, PT ;  /* 0x000000380300720c */ /* 0x000fe20003f64070 */
[----:B------:R-:W-:Y:S01]  /*2b90*/  IMAD.HI.U32 R47, R4, R64, RZ ;  /* 0x00000040042f7227 */ /* 0x000fe200078e00ff */
[----:B------:R-:W-:-:S03]  /*2ba0*/  ISETP.GE.AND P4, PT, R53, RZ, PT ;  /* 0x000000ff3500720c */ /* 0x000fc60003f86270 */
[----:B------:R-:W-:Y:S01]  /*2bb0*/  @!P6 IMAD.IADD R60, R60, 0x1, -R3 ;  /* 0x000000013c3ce824 */ /* 0x000fe200078e0a03 */
[C---:B------:R-:W-:Y:S01]  /*2bc0*/  ISETP.GT.U32.AND P6, PT, R3.reuse, R58, PT ;  /* 0x0000003a0300720c */ /* 0x040fe20003fc4070 */
[----:B------:R-:W-:Y:S02]  /*2bd0*/  IMAD R62, R3, R49, R62 ;  /* 0x00000031033e7224 */ /* 0x000fe400078e023e */
[----:B------:R-:W-:Y:S02]  /*2be0*/  IMAD.MOV R49, RZ, RZ, -R47 ;  /* 0x000000ffff317224 */ /* 0x000fe400078e0a2f */
[----:B------:R-:W-:Y:S01]  /*2bf0*/  @!P5 IMAD.MOV R48, RZ, RZ, -R48 ;  /* 0x000000ffff30d224 */ /* 0x000fe200078e0a30 */
[----:B------:R-:W-:Y:S01]  /*2c00*/  ISETP.GE.AND P5, PT, R57, RZ, PT ;  /* 0x000000ff3900720c */ /* 0x000fe20003fa6270 */
[----:B------:R-:W-:Y:S01]  /*2c10*/  IMAD R64, R3, R49, R64 ;  /* 0x0000003103407224 */ /* 0x000fe200078e0240 */
[----:B------:R-:W-:Y:S01]  /*2c20*/  LOP3.LUT R57, R5, 0x20, RZ, 0xfc, !PT ;  /* 0x0000002005397812 */ /* 0x000fe200078efcff */
[----:B------:R-:W-:Y:S01]  /*2c30*/  @!P0 IMAD.MOV R52, RZ, RZ, -R52 ;  /* 0x000000ffff348224 */ /* 0x000fe200078e0a34 */
[C---:B------:R-:W-:Y:S01]  /*2c40*/  ISETP.GT.U32.AND P0, PT, R3.reuse, R60, PT ;  /* 0x0000003c0300720c */ /* 0x040fe20003f04070 */
[--C-:B------:R-:W-:Y:S01]  /*2c50*/  @!P3 IMAD.IADD R56, R56, 0x1, -R3.reuse ;  /* 0x000000013838b824 */ /* 0x100fe200078e0a03 */
[----:B------:R-:W-:Y:S01]  /*2c60*/  IABS R66, R57 ;  /* 0x0000003900427213 */ /* 0x000fe20000000000 */
[----:B------:R-:W-:Y:S01]  /*2c70*/  @!P6 IMAD.IADD R58, R58, 0x1, -R3 ;  /* 0x000000013a3ae824 */ /* 0x000fe200078e0a03 */
[----:B------:R-:W-:Y:S01]  /*2c80*/  ISETP.GT.U32.AND P6, PT, R3, R64, PT ;  /* 0x000000400300720c */ /* 0x000fe20003fc4070 */
[----:B------:R-:W-:Y:S01]  /*2c90*/  @!P1 IMAD.MOV R54, RZ, RZ, -R54 ;  /* 0x000000ffff369224 */ /* 0x000fe200078e0a36 */
[----:B------:R-:W-:Y:S01]  /*2ca0*/  ISETP.GE.AND P3, PT, R51, RZ, PT ;  /* 0x000000ff3300720c */ /* 0x000fe20003f66270 */
[----:B------:R-:W-:Y:S01]  /*2cb0*/  IMAD.HI.U32 R47, R4, R66, RZ ;  /* 0x00000042042f7227 */ /* 0x000fe200078e00ff */
[----:B------:R-:W-:-:S02]  /*2cc0*/  LOP3.LUT R51, R5, 0x1c, RZ, 0xfc, !PT ;  /* 0x0000001c05337812 */ /* 0x000fc400078efcff */
[C---:B------:R-:W-:Y:S01]  /*2cd0*/  ISETP.GT.U32.AND P1, PT, R3.reuse, R62, PT ;  /* 0x0000003e0300720c */ /* 0x040fe20003f24070 */
[----:B------:R-:W-:Y:S01]  /*2ce0*/  IMAD.MOV R47, RZ, RZ, -R47 ;  /* 0x000000ffff2f7224 */ /* 0x000fe200078e0a2f */
[----:B------:R-:W-:Y:S01]  /*2cf0*/  IABS R70, R51 ;  /* 0x0000003300467213 */ /* 0x000fe20000000000 */
[--C-:B------:R-:W-:Y:S02]  /*2d00*/  @!P0 IMAD.IADD R60, R60, 0x1, -R3.reuse ;  /* 0x000000013c3c8824 */ /* 0x100fe400078e0a03 */
[----:B------:R-:W-:Y:S01]  /*2d10*/  IMAD R66, R3, R47, R66 ;  /* 0x0000002f03427224 */ /* 0x000fe200078e0242 */
[----:B------:R-:W-:Y:S01]  /*2d20*/  LOP3.LUT R47, R5, 0x1e, RZ, 0xfc, !PT ;  /* 0x0000001e052f7812 */ /* 0x000fe200078efcff */
[----:B------:R-:W-:Y:S02]  /*2d30*/  @!P6 IMAD.IADD R64, R64, 0x1, -R3 ;  /* 0x000000014040e824 */ /* 0x000fe400078e0a03 */
[----:B------:R-:W-:Y:S01]  /*2d40*/  @!P3 IMAD.MOV R60, RZ, RZ, -R60 ;  /* 0x000000ffff3cb224 */ /* 0x000fe200078e0a3c */
[----:B------:R-:W-:Y:S01]  /*2d50*/  IABS R68, R47 ;  /* 0x0000002f00447213 */ /* 0x000fe20000000000 */
[----:B------:R-:W-:Y:S01]  /*2d60*/  @!P5 IMAD.MOV R56, RZ, RZ, -R56 ;  /* 0x000000ffff38d224 */ /* 0x000fe200078e0a38 */
[----:B------:R-:W-:Y:S01]  /*2d70*/  ISETP.GT.U32.AND P3, PT, R3, R64, PT ;  /* 0x000000400300720c */ /* 0x000fe20003f64070 */
[----:B------:R-:W-:Y:S01]  /*2d80*/  IMAD.HI.U32 R49, R4, R70, RZ ;  /* 0x0000004604317227 */ /* 0x000fe200078e00ff */
[----:B------:R-:W-:-:S02]  /*2d90*/  ISETP.GE.AND P5, PT, R55, RZ, PT ;  /* 0x000000ff3700720c */ /* 0x000fc40003fa6270 */
[----:B------:R-:W-:Y:S01]  /*2da0*/  ISETP.GE.AND P6, PT, R47, RZ, PT ;  /* 0x000000ff2f00720c */ /* 0x000fe20003fc6270 */
[----:B------:R-:W-:Y:S01]  /*2db0*/  IMAD.HI.U32 R47, R4, R68, RZ ;  /* 0x00000044042f7227 */ /* 0x000fe200078e00ff */
[----:B------:R-:W-:Y:S02]  /*2dc0*/  ISETP.GT.U32.AND P0, PT, R3, R66, PT ;  /* 0x000000420300720c */ /* 0x000fe40003f04070 */
[----:B------:R-:W-:Y:S01]  /*2dd0*/  LOP3.LUT R55, R5, 0x14, RZ, 0xfc, !PT ;  /* 0x0000001405377812 */ /* 0x000fe200078efcff */
[----:B------:R-:W-:Y:S02]  /*2de0*/  IMAD.MOV R49, RZ, RZ, -R49 ;  /* 0x000000ffff317224 */ /* 0x000fe400078e0a31 */
[----:B------:R-:W-:Y:S01]  /*2df0*/  IMAD.MOV R47, RZ, RZ, -R47 ;  /* 0x000000ffff2f7224 */ /* 0x000fe200078e0a2f */
[----:B------:R-:W-:Y:S01]  /*2e00*/  IABS R78, R55 ;  /* 0x00000037004e7213 */ /* 0x000fe20000000000 */
[--C-:B------:R-:W-:Y:S01]  /*2e10*/  @!P1 IMAD.IADD R62, R62, 0x1, -R3.reuse ;  /* 0x000000013e3e9824 */ /* 0x100fe200078e0a03 */
[----:B------:R-:W-:Y:S01]  /*2e20*/  ISETP.GE.AND P1, PT, R57, RZ, PT ;  /* 0x000000ff3900720c */ /* 0x000fe20003f26270 */
[----:B------:R-:W-:Y:S01]  /*2e30*/  IMAD R70, R3, R49, R70 ;  /* 0x0000003103467224 */ /* 0x000fe200078e0246 */
[C---:B------:R-:W-:Y:S01]  /*2e40*/  LOP3.LUT R49, R5.reuse, 0x18, RZ, 0xfc, !PT ;  /* 0x0000001805317812 */ /* 0x040fe200078efcff */
[--C-:B------:R-:W-:Y:S01]  /*2e50*/  @!P3 IMAD.IADD R64, R64, 0x1, -R3.reuse ;  /* 0x000000014040b824 */ /* 0x100fe200078e0a03 */
[----:B------:R-:W-:Y:S01]  /*2e60*/  LOP3.LUT R57, R5, 0x10, RZ, 0xfc, !PT ;  /* 0x0000001005397812 */ /* 0x000fe200078efcff */
[----:B------:R-:W-:Y:S01]  /*2e70*/  IMAD R68, R3, R47, R68 ;  /* 0x0000002f03447224 */ /* 0x000fe200078e0244 */
[----:B------:R-:W-:Y:S01]  /*2e80*/  LOP3.LUT R47, R5, 0x1a, RZ, 0xfc, !PT ;  /* 0x0000001a052f7812 */ /* 0x000fe200078efcff */
[----:B------:R-:W-:Y:S01]  /*2e90*/  @!P2 IMAD.MOV R58, RZ, RZ, -R58 ;  /* 0x000000ffff3aa224 */ /* 0x000fe200078e0a3a */
[C---:B------:R-:W-:Y:S01]  /*2ea0*/  ISETP.GT.U32.AND P2, PT, R3.reuse, R62, PT ;  /* 0x0000003e0300720c */ /* 0x040fe20003f44070 */
[----:B------:R-:W-:Y:S01]  /*2eb0*/  @!P5 IMAD.MOV R64, RZ, RZ, -R64 ;  /* 0x000000ffff40d224 */ /* 0x000fe200078e0a40 */
[C---:B------:R-:W-:Y:S01]  /*2ec0*/  ISETP.GT.U32.AND P5, PT, R3.reuse, R70, PT ;  /* 0x000000460300720c */ /* 0x040fe20003fa4070 */
[----:B------:R-:W-:Y:S01]  /*2ed0*/  @!P0 IMAD.IADD R66, R66, 0x1, -R3 ;  /* 0x0000000142428824 */ /* 0x000fe200078e0a03 */
[----:B------:R-:W-:Y:S01]  /*2ee0*/  ISETP.GT.U32.AND P3, PT, R3, R68, PT ;  /* 0x000000440300720c */ /* 0x000fe20003f64070 */
[----:B------:R-:W-:Y:S01]  /*2ef0*/  IMAD.HI.U32 R53, R4, R78, RZ ;  /* 0x0000004e04357227 */ /* 0x000fe200078e00ff */
[----:B------:R-:W-:-:S02]  /*2f00*/  IABS R72, R47 ;  /* 0x0000002f00487213 */ /* 0x000fc40000000000 */
[----:B------:R-:W-:Y:S01]  /*2f10*/  ISETP.GT.U32.AND P0, PT, R3, R66, PT ;  /* 0x000000420300720c */ /* 0x000fe20003f04070 */
[----:B------:R-:W-:Y:S01]  /*2f20*/  IMAD.MOV R53, RZ, RZ, -R53 ;  /* 0x000000ffff357224 */ /* 0x000fe200078e0a35 */
[----:B------:R-:W-:Y:S02]  /*2f30*/  IABS R74, R49 ;  /* 0x00000031004a7213 */ /* 0x000fe40000000000 */
[----:B------:R-:W-:Y:S01]  /*2f40*/  IABS R82, R57 ;  /* 0x0000003900527213 */ /* 0x000fe20000000000 */
[--C-:B------:R-:W-:Y:S01]  /*2f50*/  @!P2 IMAD.IADD R62, R62, 0x1, -R3.reuse ;  /* 0x000000013e3ea824 */ /* 0x100fe200078e0a03 */
[----:B------:R-:W-:Y:S01]  /*2f60*/  ISETP.GE.AND P2, PT, R51, RZ, PT ;  /* 0x000000ff3300720c */ /* 0x000fe20003f46270 */
[--C-:B------:R-:W-:Y:S01]  /*2f70*/  @!P5 IMAD.IADD R70, R70, 0x1, -R3.reuse ;  /* 0x000000014646d824 */ /* 0x100fe200078e0a03 */
[----:B------:R-:W-:Y:S01]  /*2f80*/  LOP3.LUT R51, R5, 0x16, RZ, 0xfc, !PT ;  /* 0x0000001605337812 */ /* 0x000fe200078efcff */
[----:B------:R-:W-:Y:S02]  /*2f90*/  @!P3 IMAD.IADD R68, R68, 0x1, -R3 ;  /* 0x000000014444b824 */ /* 0x000fe400078e0a03 */
[----:B------:R-:W-:Y:S01]  /*2fa0*/  @!P4 IMAD.MOV R62, RZ, RZ, -R62 ;  /* 0x000000ffff3ec224 */ /* 0x000fe200078e0a3e */
[----:B------:R-:W-:Y:S01]  /*2fb0*/  ISETP.GE.AND P4, PT, R47, RZ, PT ;  /* 0x000000ff2f00720c */ /* 0x000fe20003f86270 */
[----:B------:R-:W-:Y:S01]  /*2fc0*/  IMAD.HI.U32 R47, R4, R72, RZ ;  /* 0x00000048042f7227 */ /* 0x000fe200078e00ff */
[----:B------:R-:W-:-:S02]  /*2fd0*/  ISETP.GT.U32.AND P5, PT, R3, R70, PT ;  /* 0x000000460300720c */ /* 0x000fc40003fa4070 */
[----:B------:R-:W-:Y:S01]  /*2fe0*/  ISETP.GT.U32.AND P3, PT, R3, R68, PT ;  /* 0x000000440300720c */ /* 0x000fe20003f64070 */
[----:B------:R-:W-:Y:S01]  /*2ff0*/  @!P0 IMAD.IADD R66, R66, 0x1, -R3 ;  /* 0x0000000142428824 */ /* 0x000fe200078e0a03 */
[----:B------:R-:W-:Y:S01]  /*3000*/  ISETP.GE.AND P0, PT, R49, RZ, PT ;  /* 0x000000ff3100720c */ /* 0x000fe20003f06270 */
[----:B------:R-:W-:Y:S01]  /*3010*/  IMAD.MOV R47, RZ, RZ, -R47 ;  /* 0x000000ffff2f7224 */ /* 0x000fe200078e0a2f */
[----:B------:R-:W-:Y:S01]  /*3020*/  IABS R76, R51 ;  /* 0x00000033004c7213 */ /* 0x000fe20000000000 */
[----:B------:R-:W-:-:S04]  /*3030*/  IMAD.HI.U32 R49, R4, R74, RZ ;  /* 0x0000004a04317227 */ /* 0x000fc800078e00ff */
[----:B------:R-:W-:Y:S01]  /*3040*/  IMAD R72, R3, R47, R72 ;  /* 0x0000002f03487224 */ /* 0x000fe200078e0248 */
[----:B------:R-:W-:Y:S01]  /*3050*/  LOP3.LUT R47, R5, 0x12, RZ, 0xfc, !PT ;  /* 0x00000012052f7812 */ /* 0x000fe200078efcff */
[----:B------:R-:W-:Y:S02]  /*3060*/  IMAD.MOV R49, RZ, RZ, -R49 ;  /* 0x000000ffff317224 */ /* 0x000fe400078e0a31 */
[--C-:B------:R-:W-:Y:S01]  /*3070*/  @!P5 IMAD.IADD R70, R70, 0x1, -R3.reuse ;  /* 0x000000014646d824 */ /* 0x100fe200078e0a03 */
[C---:B------:R-:W-:Y:S01]  /*3080*/  ISETP.GT.U32.AND P5, PT, R3.reuse, R72, PT ;  /* 0x000000480300720c */ /* 0x040fe20003fa4070 */
[----:B------:R-:W-:Y:S01]  /*3090*/  @!P3 IMAD.IADD R68, R68, 0x1, -R3 ;  /* 0x000000014444b824 */ /* 0x000fe200078e0a03 */
[----:B------:R-:W-:Y:S01]  /*30a0*/  IABS R80, R47 ;  /* 0x0000002f00507213 */ /* 0x000fe20000000000 */
[----:B------:R-:W-:Y:S01]  /*30b0*/  IMAD R74, R3, R49, R74 ;  /* 0x00000031034a7224 */ /* 0x000fe200078e024a */
[----:B------:R-:W-:Y:S01]  /*30c0*/  ISETP.GE.AND P3, PT, R55, RZ, PT ;  /* 0x000000ff3700720c */ /* 0x000fe20003f66270 */
[----:B------:R-:W-:-:S02]  /*30d0*/  @!P6 IMAD.MOV R68, RZ, RZ, -R68 ;  /* 0x000000ffff44e224 */ /* 0x000fc400078e0a44 */
[----:B------:R-:W-:Y:S01]  /*30e0*/  @!P1 IMAD.MOV R66, RZ, RZ, -R66 ;  /* 0x000000ffff429224 */ /* 0x000fe200078e0a42 */
[C---:B------:R-:W-:Y:S01]  /*30f0*/  ISETP.GT.U32.AND P6, PT, R3.reuse, R74, PT ;  /* 0x0000004a0300720c */ /* 0x040fe20003fc4070 */
[----:B------:R-:W-:Y:S01]  /*3100*/  IMAD R78, R3, R53, R78 ;  /* 0x00000035034e7224 */ /* 0x000fe200078e024e */
[----:B------:R-:W-:Y:S01]  /*3110*/  ISETP.GE.AND P1, PT, R51, RZ, PT ;  /* 0x000000ff3300720c */ /* 0x000fe20003f26270 */
[----:B------:R-:W-:-:S04]  /*3120*/  IMAD.HI.U32 R51, R4, R76, RZ ;  /* 0x0000004c04337227 */ /* 0x000fc800078e00ff */
[----:B------:R-:W-:Y:S02]  /*3130*/  @!P5 IMAD.IADD R72, R72, 0x1, -R3 ;  /* 0x000000014848d824 */ /* 0x000fe400078e0a03 */
[----:B------:R-:W-:Y:S02]  /*3140*/  IMAD.MOV R51, RZ, RZ, -R51 ;  /* 0x000000ffff337224 */ /* 0x000fe400078e0a33 */
[----:B------:R-:W-:Y:S01]  /*3150*/  @!P2 IMAD.MOV R70, RZ, RZ, -R70 ;  /* 0x000000ffff46a224 */ /* 0x000fe200078e0a46 */
[----:B------:R-:W-:Y:S01]  /*3160*/  ISETP.GT.U32.AND P5, PT, R3, R72, PT ;  /* 0x000000480300720c */ /* 0x000fe20003fa4070 */
[----:B------:R-:W-:Y:S01]  /*3170*/  @!P6 IMAD.IADD R74, R74, 0x1, -R3 ;  /* 0x000000014a4ae824 */ /* 0x000fe200078e0a03 */
[----:B------:R-:W-:Y:S01]  /*3180*/  ISETP.GE.AND P2, PT, R47, RZ, PT ;  /* 0x000000ff2f00720c */ /* 0x000fe20003f46270 */
[C---:B------:R-:W-:Y:S02]  /*3190*/  IMAD R76, R3.reuse, R51, R76 ;  /* 0x00000033034c7224 */ /* 0x040fe400078e024c */
[----:B------:R-:W-:Y:S01]  /*31a0*/  IMAD.HI.U32 R47, R4, R80, RZ ;  /* 0x00000050042f7227 */ /* 0x000fe200078e00ff */
[----:B------:R-:W-:-:S03]  /*31b0*/  ISETP.GT.U32.AND P6, PT, R3, R74, PT ;  /* 0x0000004a0300720c */ /* 0x000fc60003fc4070 */
[----:B------:R-:W-:-:S04]  /*31c0*/  IMAD.HI.U32 R49, R4, R82, RZ ;  /* 0x0000005204317227 */ /* 0x000fc800078e00ff */
[----:B------:R-:W-:Y:S01]  /*31d0*/  @!P5 IMAD.IADD R72, R72, 0x1, -R3 ;  /* 0x000000014848d824 */ /* 0x000fe200078e0a03 */
[C---:B------:R-:W-:Y:S01]  /*31e0*/  ISETP.GT.U32.AND P5, PT, R3.reuse, R76, PT ;  /* 0x0000004c0300720c */ /* 0x040fe20003fa4070 */
[----:B------:R-:W-:Y:S02]  /*31f0*/  IMAD.MOV R55, RZ, RZ, -R47 ;  /* 0x000000ffff377224 */ /* 0x000fe400078e0a2f */
[----:B------:R-:W-:Y:S02]  /*3200*/  @!P4 IMAD.MOV R72, RZ, RZ, -R72 ;  /* 0x000000ffff48c224 */ /* 0x000fe400078e0a48 */
[----:B------:R-:W-:Y:S01]  /*3210*/  @!P6 IMAD.IADD R74, R74, 0x1, -R3 ;  /* 0x000000014a4ae824 */ /* 0x000fe200078e0a03 */
[----:B------:R-:W-:Y:S01]  /*3220*/  ISETP.GT.U32.AND P6, PT, R3, R78, PT ;  /* 0x0000004e0300720c */ /* 0x000fe20003fc4070 */
[----:B------:R-:W-:Y:S02]  /*3230*/  IMAD.MOV R49, RZ, RZ, -R49 ;  /* 0x000000ffff317224 */ /* 0x000fe400078e0a31 */
[----:B------:R-:W-:-:S04]  /*3240*/  IMAD.HI.U32 R51, R4, R84, RZ ;  /* 0x0000005404337227 */ /* 0x000fc800078e00ff */
[--C-:B------:R-:W-:Y:S01]  /*3250*/  @!P5 IMAD.IADD R76, R76, 0x1, -R3.reuse ;  /* 0x000000014c4cd824 */ /* 0x100fe200078e0a03 */
[----:B------:R-:W-:Y:S01]  /*3260*/  ISETP.GE.AND P5, PT, R5, RZ, PT ;  /* 0x000000ff0500720c */ /* 0x000fe20003fa6270 */
[----:B------:R-:W-:Y:S01]  /*3270*/  IMAD R80, R3, R55, R80 ;  /* 0x0000003703507224 */ /* 0x000fe200078e0250 */
[----:B------:R-:W-:Y:S01]  /*3280*/  LOP3.LUT R55, R5, 0x2, RZ, 0xfc, !PT ;  /* 0x0000000205377812 */ /* 0x000fe200078efcff */
[C---:B------:R-:W-:Y:S01]  /*3290*/  IMAD R82, R3.reuse, R49, R82 ;  /* 0x0000003103527224 */ /* 0x040fe200078e0252 */
[----:B------:R-:W-:Y:S01]  /*32a0*/  ISETP.GT.U32.AND P4, PT, R3, R76, PT ;  /* 0x0000004c0300720c */ /* 0x000fe20003f84070 */
[----:B------:R-:W-:Y:S01]  /*32b0*/  @!P6 IMAD.IADD R78, R78, 0x1, -R3 ;  /* 0x000000014e4ee824 */ /* 0x000fe200078e0a03 */
[----:B------:R-:W-:Y:S01]  /*32c0*/  LOP3.LUT R49, R5, 0x8, RZ, 0xfc, !PT ;  /* 0x0000000805317812 */ /* 0x000fe200078efcff */
[----:B------:R-:W-:Y:S01]  /*32d0*/  IMAD.MOV R51, RZ, RZ, -R51 ;  /* 0x000000ffff337224 */ /* 0x000fe200078e0a33 */
[----:B------:R-:W-:Y:S01]  /*32e0*/  IABS R96, R55 ;  /* 0x0000003700607213 */ /* 0x000fe20000000000 */
[----:B------:R-:W-:Y:S01]  /*32f0*/  @!P0 IMAD.MOV R74, RZ, RZ, -R74 ;  /* 0x000000ffff4a8224 */ /* 0x000fe200078e0a4a */
[C---:B------:R-:W-:Y:S01]  /*3300*/  ISETP.GT.U32.AND P6, PT, R3.reuse, R78, PT ;  /* 0x0000004e0300720c */ /* 0x040fe20003fc4070 */
[----:B------:R-:W-:Y:S01]  /*3310*/  IMAD.HI.U32 R53, R4, R86, RZ ;  /* 0x0000005604357227 */ /* 0x000fe200078e00ff */
[----:B------:R-:W-:-:S02]  /*3320*/  ISETP.GT.U32.AND P0, PT, R3, R80, PT ;  /* 0x000000500300720c */ /* 0x000fc40003f04070 */
[----:B------:R-:W-:Y:S01]  /*3330*/  IABS R90, R49 ;  /* 0x00000031005a7213 */ /* 0x000fe20000000000 */
[----:B------:R-:W-:-:S04]  /*3340*/  IMAD.HI.U32 R47, R4, R88, RZ ;  /* 0x00000058042f7227 */ /* 0x000fc800078e00ff */
[----:B------:R-:W-:Y:S01]  /*3350*/  @!P4 IMAD.IADD R76, R76, 0x1, -R3 ;  /* 0x000000014c4cc824 */ /* 0x000fe200078e0a03 */
[C---:B------:R-:W-:Y:S01]  /*3360*/  ISETP.GT.U32.AND P4, PT, R3.reuse, R82, PT ;  /* 0x000000520300720c */ /* 0x040fe20003f84070 */
[----:B------:R-:W-:Y:S01]  /*3370*/  IMAD R84, R3, R51, R84 ;  /* 0x0000003303547224 */ /* 0x000fe200078e0254 */
[----:B------:R-:W-:Y:S01]  /*3380*/  LOP3.LUT R51, R5, 0x6, RZ, 0xfc, !PT ;  /* 0x0000000605337812 */ /* 0x000fe200078efcff */
[----:B------:R-:W-:Y:S02]  /*3390*/  IMAD.MOV R53, RZ, RZ, -R53 ;  /* 0x000000ffff357224 */ /* 0x000fe400078e0a35 */
[----:B------:R-:W-:Y:S01]  /*33a0*/  IMAD.MOV R47, RZ, RZ, -R47 ;  /* 0x000000ffff2f7224 */ /* 0x000fe200078e0a2f */
[----:B------:R-:W-:Y:S01]  /*33b0*/  IABS R92, R51 ;  /* 0x00000033005c7213 */ /* 0x000fe20000000000 */
[----:B------:R-:W-:Y:S01]  /*33c0*/  @!P6 IMAD.IADD R78, R78, 0x1, -R3 ;  /* 0x000000014e4ee824 */ /* 0x000fe200078e0a03 */
[C---:B------:R-:W-:Y:S01]  /*33d0*/  ISETP.GT.U32.AND P6, PT, R3.reuse, R84, PT ;  /* 0x000000540300720c */ /* 0x040fe20003fc4070 */
[----:B------:R-:W-:Y:S01]  /*33e0*/  IMAD R86, R3, R53, R86 ;  /* 0x0000003503567224 */ /* 0x000fe200078e0256 */
[----:B------:R-:W-:Y:S01]  /*33f0*/  LOP3.LUT R53, R5, 0x4, RZ, 0xfc, !PT ;  /* 0x0000000405357812 */ /* 0x000fe200078efcff */
[----:B------:R-:W-:-:S02]  /*3400*/  IMAD R88, R3, R47, R88 ;  /* 0x0000002f03587224 */ /* 0x000fc400078e0258 */
[--C-:B------:R-:W-:Y:S01]  /*3410*/  @!P0 IMAD.IADD R80, R80, 0x1, -R3.reuse ;  /* 0x0000000150508824 */ /* 0x100fe200078e0a03 */
[C---:B------:R-:W-:Y:S01]  /*3420*/  ISETP.GT.U32.AND P0, PT, R3.reuse, R86, PT ;  /* 0x000000560300720c */ /* 0x040fe20003f04070 */
[----:B------:R-:W-:Y:S01]  /*3430*/  @!P4 IMAD.IADD R82, R82, 0x1, -R3 ;  /* 0x000000015252c824 */ /* 0x000fe200078e0a03 */
[----:B------:R-:W-:Y:S01]  /*3440*/  ISETP.GT.U32.AND P4, PT, R3, R88, PT ;  /* 0x000000580300720c */ /* 0x000fe20003f84070 */
[----:B------:R-:W-:Y:S01]  /*3450*/  IMAD.HI.U32 R47, R4, R92, RZ ;  /* 0x0000005c042f7227 */ /* 0x000fe200078e00ff */
[----:B------:R-:W-:-:S03]  /*3460*/  IABS R94, R53 ;  /* 0x00000035005e7213 */ /* 0x000fc60000000000 */
[----:B------:R-:W-:Y:S01]  /*3470*/  @!P6 IMAD.IADD R84, R84, 0x1, -R3 ;  /* 0x000000015454e824 */ /* 0x000fe200078e0a03 */
[----:B------:R-:W-:Y:S01]  /*3480*/  ISETP.GT.U32.AND P6, PT, R3, R80, PT ;  /* 0x000000500300720c */ /* 0x000fe20003fc4070 */
[----:B------:R-:W-:Y:S02]  /*3490*/  IMAD.MOV R47, RZ, RZ, -R47 ;  /* 0x000000ffff2f7224 */ /* 0x000fe400078e0a2f */
[----:B------:R-:W-:-:S04]  /*34a0*/  IMAD.HI.U32 R5, R4, R90, RZ ;  /* 0x0000005a04057227 */ /* 0x000fc800078e00ff */
[----:B------:R-:W-:Y:S01]  /*34b0*/  @!P1 IMAD.MOV R76, RZ, RZ, -R76 ;  /* 0x000000ffff4c9224 */ /* 0x000fe200078e0a4c */
[C---:B------:R-:W-:Y:S01]  /*34c0*/  ISETP.GT.U32.AND P1, PT, R3.reuse, R84, PT ;  /* 0x000000540300720c */ /* 0x040fe20003f24070 */
[----:B------:R-:W-:Y:S02]  /*34d0*/  IMAD R92, R3, R47, R92 ;  /* 0x0000002f035c7224 */ /* 0x000fe400078e025c */
[----:B------:R-:W-:-:S04]  /*34e0*/  IMAD.HI.U32 R47, R4, R98, RZ ;  /* 0x00000062042f7227 */ /* 0x000fc800078e00ff */
[----:B------:R-:W-:Y:S01]  /*34f0*/  @!P0 IMAD.IADD R86, R86, 0x1, -R3 ;  /* 0x0000000156568824 */ /* 0x000fe200078e0a03 */
[C---:B------:R-:W-:Y:S01]  /*3500*/  ISETP.GT.U32.AND P0, PT, R3.reuse, R82, PT ;  /* 0x000000520300720c */ /* 0x040fe20003f04070 */
[----:B------:R-:W-:Y:S02]  /*3510*/  IMAD.MOV R5, RZ, RZ, -R5 ;  /* 0x000000ffff057224 */ /* 0x000fe400078e0a05 */
[----:B------:R-:W-:Y:S02]  /*3520*/  @!P4 IMAD.IADD R88, R88, 0x1, -R3 ;  /* 0x000000015858c824 */ /* 0x000fe400078e0a03 */
[----:B------:R-:W-:Y:S02]  /*3530*/  IMAD.MOV R47, RZ, RZ, -R47 ;  /* 0x000000ffff2f7224 */ /* 0x000fe400078e0a2f */
[----:B------:R-:W-:Y:S01]  /*3540*/  @!P3 IMAD.MOV R78, RZ, RZ, -R78 ;  /* 0x000000ffff4eb224 */ /* 0x000fe200078e0a4e */
[C---:B------:R-:W-:Y:S01]  /*3550*/  ISETP.GT.U32.AND P3, PT, R3.reuse, R86, PT ;  /* 0x000000560300720c */ /* 0x040fe20003f64070 */
[C---:B------:R-:W-:Y:S01]  /*3560*/  IMAD R90, R3.reuse, R5, R90 ;  /* 0x00000005035a7224 */ /* 0x040fe200078e025a */
[----:B------:R-:W-:Y:S01]  /*3570*/  ISETP.GT.U32.AND P4, PT, R3, R88, PT ;  /* 0x000000580300720c */ /* 0x000fe20003f84070 */
[----:B------:R-:W-:-:S04]  /*3580*/  IMAD.HI.U32 R5, R4, R94, RZ ;  /* 0x0000005e04057227 */ /* 0x000fc800078e00ff */
[C---:B------:R-:W-:Y:S02]  /*3590*/  IMAD R98, R3.reuse, R47, R98 ;  /* 0x0000002f03627224 */ /* 0x040fe400078e0262 */
[----:B------:R-:W-:Y:S01]  /*35a0*/  @!P6 IMAD.IADD R80, R80, 0x1, -R3 ;  /* 0x000000015050e824 */ /* 0x000fe200078e0a03 */
[C---:B------:R-:W-:Y:S01]  /*35b0*/  ISETP.GT.U32.AND P6, PT, R3.reuse, R90, PT ;  /* 0x0000005a0300720c */ /* 0x040fe20003fc4070 */
[----:B------:R-:W-:Y:S02]  /*35c0*/  IMAD.MOV R5, RZ, RZ, -R5 ;  /* 0x000000ffff057224 */ /* 0x000fe400078e0a05 */
[----:B------:R-:W-:Y:S01]  /*35d0*/  @!P1 IMAD.IADD R84, R84, 0x1, -R3 ;  /* 0x0000000154549824 */ /* 0x000fe200078e0a03 */
[----:B------:R-:W-:Y:S01]  /*35e0*/  ISETP.GT.U32.AND P1, PT, R3, R98, PT ;  /* 0x000000620300720c */ /* 0x000fe20003f24070 */
[----:B------:R-:W-:-:S04]  /*35f0*/  IMAD.HI.U32 R4, R4, R96, RZ ;  /* 0x0000006004047227 */ /* 0x000fc800078e00ff */
[--C-:B------:R-:W-:Y:S01]  /*3600*/  @!P0 IMAD.IADD R82, R82, 0x1, -R3.reuse ;  /* 0x0000000152528824 */ /* 0x100fe200078e0a03 */
[C---:B------:R-:W-:Y:S01]  /*3610*/  ISETP.GT.U32.AND P0, PT, R3.reuse, R92, PT ;  /* 0x0000005c0300720c */ /* 0x040fe20003f04070 */
[----:B------:R-:W-:Y:S02]  /*3620*/  IMAD R94, R3, R5, R94 ;  /* 0x00000005035e7224 */ /* 0x000fe400078e025e */
[----:B------:R-:W-:Y:S02]  /*3630*/  IMAD.MOV R4, RZ, RZ, -R4 ;  /* 0x000000ffff047224 */ /* 0x000fe400078e0a04 */
[--C-:B------:R-:W-:Y:S01]  /*3640*/  @!P3 IMAD.IADD R86, R86, 0x1, -R3.reuse ;  /* 0x000000015656b824 */ /* 0x100fe200078e0a03 */
[----:B------:R-:W-:Y:S01]  /*3650*/  ISETP.GE.AND P3, PT, R57, RZ, PT ;  /* 0x000000ff3900720c */ /* 0x000fe20003f66270 */
[----:B------:R-:W-:Y:S01]  /*3660*/  @!P4 IMAD.IADD R88, R88, 0x1, -R3 ;  /* 0x000000015858c824 */ /* 0x000fe200078e0a03 */
[C---:B------:R-:W-:Y:S01]  /*3670*/  ISETP.GT.U32.AND P4, PT, R3.reuse, R94, PT ;  /* 0x0000005e0300720c */ /* 0x040fe20003f84070 */
[----:B------:R-:W-:-:S02]  /*3680*/  IMAD R96, R3, R4, R96 ;  /* 0x0000000403607224 */ /* 0x000fc400078e0260 */
[--C-:B------:R-:W-:Y:S01]  /*3690*/  @!P6 IMAD.IADD R90, R90, 0x1, -R3.reuse ;  /* 0x000000015a5ae824 */ /* 0x100fe200078e0a03 */
[----:B------:R-:W-:Y:S01]  /*36a0*/  ISETP.GE.AND P6, PT, R59, RZ, PT ;  /* 0x000000ff3b00720c */ /* 0x000fe20003fc6270 */
[--C-:B------:R-:W-:Y:S01]  /*36b0*/  @!P1 IMAD.IADD R98, R98, 0x1, -R3.reuse ;  /* 0x0000000162629824 */ /* 0x100fe200078e0a03 */
[----:B------:R-:W-:Y:S01]  /*36c0*/  ISETP.GT.U32.AND P1, PT, R3, R96, PT ;  /* 0x000000600300720c */ /* 0x000fe20003f24070 */
[--C-:B------:R-:W-:Y:S01]  /*36d0*/  @!P0 IMAD.IADD R92, R92, 0x1, -R3.reuse ;  /* 0x000000015c5c8824 */ /* 0x100fe200078e0a03 */
[----:B------:R-:W-:Y:S01]  /*36e0*/  ISETP.GE.AND P0, PT, R61, RZ, PT ;  /* 0x000000ff3d00720c */ /* 0x000fe20003f06270 */
[----:B------:R-:W-:Y:S02]  /*36f0*/  IMAD.U32 R4, RZ, RZ, UR12 ;  /* 0x0000000cff047e24 */ /* 0x000fe4000f8e00ff */
[----:B------:R-:W-:Y:S01]  /*3700*/  @!P3 IMAD.MOV R82, RZ, RZ, -R82 ;  /* 0x000000ffff52b224 */ /* 0x000fe200078e0a52 */
[C---:B------:R-:W-:Y:S01]  /*3710*/  ISETP.GT.U32.AND P3, PT, R3.reuse, R92, PT ;  /* 0x0000005c0300720c */ /* 0x040fe20003f64070 */
[--C-:B------:R-:W-:Y:S01]  /*3720*/  @!P4 IMAD.IADD R94, R94, 0x1, -R3.reuse ;  /* 0x000000015e5ec824 */ /* 0x100fe200078e0a03 */
[C---:B------:R-:W-:Y:S01]  /*3730*/  ISETP.GT.U32.AND P4, PT, R3.reuse, R98, PT ;  /* 0x000000620300720c */ /* 0x040fe20003f84070 */
[----:B------:R-:W-:Y:S01]  /*3740*/  @!P2 IMAD.MOV R80, RZ, RZ, -R80 ;  /* 0x000000ffff50a224 */ /* 0x000fe200078e0a50 */
[C---:B------:R-:W-:Y:S01]  /*3750*/  ISETP.GT.U32.AND P2, PT, R3.reuse, R90, PT ;  /* 0x0000005a0300720c */ /* 0x040fe20003f44070 */
[----:B------:R-:W-:Y:S01]  /*3760*/  @!P6 IMAD.MOV R84, RZ, RZ, -R84 ;  /* 0x000000ffff54e224 */ /* 0x000fe200078e0a54 */
[----:B------:R-:W-:Y:S01]  /*3770*/  ISETP.GT.U32.AND P6, PT, R3, R94, PT ;  /* 0x0000005e0300720c */ /* 0x000fe20003fc4070 */
[----:B------:R-:W-:Y:S01]  /*3780*/  @!P1 IMAD.IADD R96, R96, 0x1, -R3 ;  /* 0x0000000160609824 */ /* 0x000fe200078e0a03 */
[----:B------:R-:W-:Y:S01]  /*3790*/  SHF.R.U32.HI R4, RZ, 0x4, R4 ;  /* 0x00000004ff047819 */ /* 0x000fe20000011604 */
[----:B------:R-:W-:Y:S01]  /*37a0*/  @!P0 IMAD.MOV R86, RZ, RZ, -R86 ;  /* 0x000000ffff568224 */ /* 0x000fe200078e0a56 */
[----:B------:R-:W-:-:S02]  /*37b0*/  ISETP.GE.AND P1, PT, R49, RZ, PT ;  /* 0x000000ff3100720c */ /* 0x000fc40003f26270 */
[----:B------:R-:W-:Y:S01]  /*37c0*/  SGXT.U32 R153, R4, 0xe ;  /* 0x0000000e0499781a */ /* 0x000fe20000000000 */
[----:B------:R-:W-:Y:S01]  /*37d0*/  IMAD.MOV.U32 R4, RZ, RZ, RZ ;  /* 0x000000ffff047224 */ /* 0x000fe200078e00ff */
[----:B------:R-:W-:Y:S01]  /*37e0*/  ISETP.GT.U32.AND P0, PT, R3, R96, PT ;  /* 0x000000600300720c */ /* 0x000fe20003f04070 */
[--C-:B------:R-:W-:Y:S01]  /*37f0*/  @!P3 IMAD.IADD R92, R92, 0x1, -R3.reuse ;  /* 0x000000015c5cb824 */ /* 0x100fe200078e0a03 */
[----:B------:R-:W-:Y:S01]  /*3800*/  IADD3 R5, P3, R153, 0x80, RZ ;  /* 0x0000008099057810 */ /* 0x000fe20007f7e0ff */
[--C-:B------:R-:W-:Y:S01]  /*3810*/  @!P2 IMAD.IADD R90, R90, 0x1, -R3.reuse ;  /* 0x000000015a5aa824 */ /* 0x100fe200078e0a03 */
[----:B------:R-:W-:Y:S01]  /*3820*/  ISETP.GE.AND P2, PT, R63, RZ, PT ;  /* 0x000000ff3f00720c */ /* 0x000fe20003f46270 */
[--C-:B------:R-:W-:Y:S01]  /*3830*/  @!P4 IMAD.IADD R98, R98, 0x1, -R3.reuse ;  /* 0x000000016262c824 */ /* 0x100fe200078e0a03 */
[----:B------:R-:W-:Y:S01]  /*3840*/  IADD3.X R4, R4, 0x40000040, RZ, P3, !PT ;  /* 0x4000004004047810 */ /* 0x000fe20001ffe4ff */
[--C-:B------:R-:W-:Y:S01]  /*3850*/  @!P6 IMAD.IADD R94, R94, 0x1, -R3.reuse ;  /* 0x000000015e5ee824 */ /* 0x100fe200078e0a03 */
[----:B------:R-:W-:Y:S01]  /*3860*/  ISETP.GE.AND P4, PT, R51, RZ, PT ;  /* 0x000000ff3300720c */ /* 0x000fe20003f86270 */
[----:B------:R-:W-:Y:S01]  /*3870*/  @!P1 IMAD.MOV R90, RZ, RZ, -R90 ;  /* 0x000000ffff5a9224 */ /* 0x000fe200078e0a5a */
[----:B------:R-:W-:Y:S01]  /*3880*/  ISETP.GE.AND P6, PT, R53, RZ, PT ;  /* 0x000000ff3500720c */ /* 0x000fe20003fc6270 */
[----:B------:R-:W-:Y:S01]  /*3890*/  @!P5 IMAD.MOV R98, RZ, RZ, -R98 ;  /* 0x000000ffff62d224 */ /* 0x000fe200078e0a62 */
[----:B------:R-:W-:Y:S01]  /*38a0*/  ISETP.GE.AND P3, PT, R55, RZ, PT ;  /* 0x000000ff3700720c */ /* 0x000fe20003f66270 */
[----:B------:R-:W-:Y:S01]  /*38b0*/  @!P0 IMAD.IADD R96, R96, 0x1, -R3 ;  /* 0x0000000160608824 */ /* 0x000fe200078e0a03 */
[----:B------:R-:W-:Y:S01]  /*38c0*/  R2UR UR5, R4 ;  /* 0x00000000040572ca */ /* 0x000fe200000e0000 */
[----:B------:R-:W-:Y:S01]  /*38d0*/  IMAD R3, R2, UR8, RZ ;  /* 0x0000000802037c24 */ /* 0x000fe2000f8e02ff */
[----:B------:R-:W-:Y:S01]  /*38e0*/  ISETP.NE.AND P0, PT, R89, RZ, PT ;  /* 0x000000ff5900720c */ /* 0x000fe20003f05270 */
[----:B------:R-:W-:Y:S01]  /*38f0*/  @!P2 IMAD.MOV R88, RZ, RZ, -R88 ;  /* 0x000000ffff58a224 */ /* 0x000fe200078e0a58 */
[----:B------:R-:W-:Y:S01]  /*3900*/  LOP3.LUT R4, RZ, R89, RZ, 0x33, !PT ;  /* 0x00000059ff047212 */ /* 0x000fe200078e33ff */
[----:B------:R-:W-:Y:S01]  /*3910*/  ULDC UR8, c[0x0][0x240] ;  /* 0x0000900000087ab9 */ /* 0x000fe20000000800 */
[----:B------:R-:W-:Y:S01]  /*3920*/  LEA R2, P1, R3, UR16, 0x1 ;  /* 0x0000001003027c11 */ /* 0x000fe2000f8208ff */
[----:B------:R-:W-:Y:S01]  /*3930*/  @!P4 IMAD.MOV R92, RZ, RZ, -R92 ;  /* 0x000000ffff5cc224 */ /* 0x000fe200078e0a5c */
[C---:B------:R-:W-:Y:S01]  /*3940*/  SEL R6, R4.reuse, R6, !P0 ;  /* 0x0000000604067207 */ /* 0x040fe20004000000 */
[----:B------:R-:W-:Y:S01]  /*3950*/  @!P6 IMAD.MOV R94, RZ, RZ, -R94 ;  /* 0x000000ffff5ee224 */ /* 0x000fe200078e0a5e */
[C---:B------:R-:W-:Y:S01]  /*3960*/  SEL R8, R4.reuse, R8, !P0 ;  /* 0x0000000804087207 */ /* 0x040fe20004000000 */
[----:B------:R-:W-:Y:S01]  /*3970*/  @!P3 IMAD.MOV R96, RZ, RZ, -R96 ;  /* 0x000000ffff60b224 */ /* 0x000fe200078e0a60 */
[----:B------:R-:W-:Y:S01]  /*3980*/  SEL R9, R4, R9, !P0 ;  /* 0x0000000904097207 */ /* 0x000fe20004000000 */
[----:B------:R-:W-:Y:S01]  /*3990*/  IMAD R6, R6, UR8, RZ ;  /* 0x0000000806067c24 */ /* 0x000fe2000f8e02ff */
[----:B------:R-:W-:Y:S01]  /*39a0*/  SEL R11, R4, R11, !P0 ;  /* 0x0000000b040b7207 */ /* 0x000fe20004000000 */
[----:B------:R-:W-:Y:S01]  /*39b0*/  IMAD R8, R8, UR8, RZ ;  /* 0x0000000808087c24 */ /* 0x000fe2000f8e02ff */
[C---:B------:R-:W-:Y:S01]  /*39c0*/  SEL R12, R4.reuse, R12, !P0 ;  /* 0x0000000c040c7207 */ /* 0x040fe20004000000 */
[----:B------:R-:W-:Y:S01]  /*39d0*/  IMAD R9, R9, UR8, RZ ;  /* 0x0000000809097c24 */ /* 0x000fe2000f8e02ff */
[----:B------:R-:W-:Y:S01]  /*39e0*/  LEA.HI.X.SX32 R3, R3, UR17, 0x1, P1 ;  /* 0x0000001103037c11 */ /* 0x000fe200088f0eff */
[----:B------:R-:W-:Y:S01]  /*39f0*/  ULDC.64 UR16, c[0x0][0x218] ;  /* 0x0000860000107ab9 */ /* 0x000fe20000000a00 */
[C---:B------:R-:W-:Y:S01]  /*3a00*/  SEL R13, R4.reuse, R13, !P0 ;  /* 0x0000000d040d7207 */ /* 0x040fe20004000000 */
[----:B------:R-:W-:Y:S01]  /*3a10*/  IMAD R11, R11, UR8, RZ ;  /* 0x000000080b0b7c24 */ /* 0x000fe2000f8e02ff */
[----:B------:R-:W-:Y:S01]  /*3a20*/  SEL R15, R4, R15, !P0 ;  /* 0x0000000f040f7207 */ /* 0x000fe20004000000 */
[----:B------:R-:W-:Y:S01]  /*3a30*/  IMAD R12, R12, UR8, RZ ;  /* 0x000000080c0c7c24 */ /* 0x000fe2000f8e02ff */
[C---:B------:R-:W-:Y:S01]  /*3a40*/  SEL R16, R4.reuse, R16, !P0 ;  /* 0x0000001004107207 */ /* 0x040fe20004000000 */
[----:B------:R-:W-:Y:S01]  /*3a50*/  IMAD R13, R13, UR8, RZ ;  /* 0x000000080d0d7c24 */ /* 0x000fe2000f8e02ff */
[C---:B------:R-:W-:Y:S01]  /*3a60*/  SEL R17, R4.reuse, R17, !P0 ;  /* 0x0000001104117207 */ /* 0x040fe20004000000 */
[----:B------:R-:W-:Y:S01]  /*3a70*/  IMAD R15, R15, UR8, RZ ;  /* 0x000000080f0f7c24 */ /* 0x000fe2000f8e02ff */
[----:B------:R-:W-:Y:S01]  /*3a80*/  SEL R18, R4, R18, !P0 ;  /* 0x0000001204127207 */ /* 0x000fe20004000000 */
        /* <DEDUP_REMOVED lines=107> */
[----:B------:R-:W-:Y:S01]  /*4140*/  R2UR UR4, R5 ;  /* 0x00000000050472ca */ /* 0x000fe200000e0000 */
[----:B------:R-:W-:Y:S01]  /*4150*/  IMAD R94, R94, UR8, RZ ;  /* 0x000000085e5e7c24 */ /* 0x000fe2000f8e02ff */
[----:B------:R-:W-:Y:S01]  /*4160*/  SEL R4, R4, R98, !P0 ;  /* 0x0000006204047207 */ /* 0x000fe20004000000 */
[----:B------:R-:W-:Y:S01]  /*4170*/  IMAD R96, R96, UR8, RZ ;  /* 0x0000000860607c24 */ /* 0x000fe2000f8e02ff */
[----:B------:R-:W-:-:S02]  /*4180*/  LEA R5, P6, R6, UR16, 0x1 ;  /* 0x0000001006057c11 */ /* 0x000fc4000f8c08ff */
[----:B------:R-:W-:Y:S02]  /*4190*/  CS2R R98, SRZ ;  /* 0x0000000000627805 */ /* 0x000fe4000001ff00 */
[----:B------:R-:W-:Y:S01]  /*41a0*/  LEA R7, P5, R8, UR16, 0x1 ;  /* 0x0000001008077c11 */ /* 0x000fe2000f8a08ff */
[----:B------:R-:W-:Y:S01]  /*41b0*/  IMAD R248, R4, UR8, RZ ;  /* 0x0000000804f87c24 */ /* 0x000fe2000f8e02ff */
[C---:B------:R-:W-:Y:S01]  /*41c0*/  LEA R4, P3, R9.reuse, UR16, 0x1 ;  /* 0x0000001009047c11 */ /* 0x040fe2000f8608ff */
[----:B------:R0:W-:Y:S01]  /*41d0*/  STL [R1+0x20], R5 ;  /* 0x0000200501007387 */ /* 0x0001e20000100800 */
[----:B------:R-:W-:Y:S01]  /*41e0*/  LEA.HI.X.SX32 R8, R8, UR17, 0x1, P5 ;  /* 0x0000001108087c11 */ /* 0x000fe2000a8f0eff */
[----:B------:R-:W-:Y:S01]  /*41f0*/  ULDC UR8, c[0x0][0x23c] ;  /* 0x00008f0000087ab9 */ /* 0x000fe20000000800 */
[----:B------:R-:W-:Y:S01]  /*4200*/  LEA.HI.X.SX32 R9, R9, UR17, 0x1, P3 ;  /* 0x0000001109097c11 */ /* 0x000fe200098f0eff */
[----:B------:R1:W-:Y:S01]  /*4210*/  STL [R1+0x18], R7 ;  /* 0x0000180701007387 */ /* 0x0003e20000100800 */
[----:B------:R-:W-:Y:S01]  /*4220*/  IMAD R251, R251, UR8, RZ ;  /* 0x00000008fbfb7c24 */ /* 0x000fe2000f8e02ff */
[----:B------:R-:W-:-:S02]  /*4230*/  UIADD3.64 UR36, UR4, 0x80, URZ ;  /* 0x0000008004247897 */ /* 0x000fc4000fffe03f */
[----:B------:R2:W-:Y:S01]  /*4240*/  STL [R1+0x10], R4 ;  /* 0x0000100401007387 */ /* 0x0005e20000100800 */
[----:B------:R-:W-:Y:S01]  /*4250*/  UIADD3.64 UR32, UR4, 0x100, URZ ;  /* 0x0000010004207897 */ /* 0x000fe2000fffe03f */
[C---:B0-----:R-:W-:Y:S01]  /*4260*/  LEA R5, P2, R11.reuse, UR16, 0x1 ;  /* 0x000000100b057c11 */ /* 0x041fe2000f8408ff */
[----:B------:R-:W-:Y:S01]  /*4270*/  UIADD3.64 UR28, UR4, 0x180, URZ ;  /* 0x00000180041c7897 */ /* 0x000fe2000fffe03f */
[----:B------:R-:W-:Y:S01]  /*4280*/  SHF.R.S32.HI R252, RZ, 0x1f, R251 ;  /* 0x0000001ffffc7819 */ /* 0x000fe200000114fb */
[----:B------:R-:W-:Y:S01]  /*4290*/  UIADD3.64 UR24, UR4, 0x200, URZ ;  /* 0x0000020004187897 */ /* 0x000fe2000fffe03f */
[C---:B-1----:R-:W-:Y:S01]  /*42a0*/  LEA R7, P1, R12.reuse, UR16, 0x1 ;  /* 0x000000100c077c11 */ /* 0x042fe2000f8208ff */
[----:B------:R0:W-:Y:S01]  /*42b0*/  STL [R1+0x8], R5 ;  /* 0x0000080501007387 */ /* 0x0001e20000100800 */
[----:B------:R-:W-:Y:S01]  /*42c0*/  LEA.HI.X.SX32 R10, R11, UR17, 0x1, P2 ;  /* 0x000000110b0a7c11 */ /* 0x000fe200090f0eff */
[----:B------:R-:W-:Y:S01]  /*42d0*/  UIADD3.64 UR20, UR4, 0x280, URZ ;  /* 0x0000028004147897 */ /* 0x000fe2000fffe03f */
[----:B--2---:R-:W-:Y:S01]  /*42e0*/  LEA R4, P0, R13, UR16, 0x1 ;  /* 0x000000100d047c11 */ /* 0x004fe2000f8008ff */
[----:B------:R1:W-:Y:S01]  /*42f0*/  STL [R1], R7 ;  /* 0x0000000701007387 */ /* 0x0003e20000100800 */
[----:B------:R-:W-:-:S02]  /*4300*/  LEA.HI.X.SX32 R11, R12, UR17, 0x1, P1 ;  /* 0x000000110c0b7c11 */ /* 0x000fc400088f0eff */
[----:B------:R-:W-:Y:S02]  /*4310*/  LEA.HI.X.SX32 R12, R13, UR17, 0x1, P0 ;  /* 0x000000110d0c7c11 */ /* 0x000fe400080f0eff */
[C---:B------:R-:W-:Y:S01]  /*4320*/  SHF.L.U64.HI R252, R251.reuse, 0x1, R252 ;  /* 0x00000001fbfc7819 */ /* 0x040fe200000102fc */
[----:B------:R-:W-:Y:S01]  /*4330*/  IMAD.SHL.U32 R251, R251, 0x2, RZ ;  /* 0x00000002fbfb7824 */ /* 0x000fe200078e00ff */
[C---:B0-----:R-:W-:Y:S02]  /*4340*/  LEA R5, P4, R15.reuse, UR16, 0x1 ;  /* 0x000000100f057c11 */ /* 0x041fe4000f8808ff */
[----:B-1----:R-:W-:Y:S02]  /*4350*/  LEA.HI.X.SX32 R7, R6, UR17, 0x1, P6 ;  /* 0x0000001106077c11 */ /* 0x002fe4000b0f0eff */
[C---:B------:R-:W-:Y:S02]  /*4360*/  LEA R6, P6, R16.reuse, UR16, 0x1 ;  /* 0x0000001010067c11 */ /* 0x040fe4000f8c08ff */
[----:B------:R-:W-:Y:S01]  /*4370*/  LEA.HI.X.SX32 R13, R15, UR17, 0x1, P4 ;  /* 0x000000110f0d7c11 */ /* 0x000fe2000a0f0eff */
[----:B------:R0:W-:Y:S01]  /*4380*/  STL [R1+0x24], R7 ;  /* 0x0000240701007387 */ /* 0x0001e20000100800 */
[----:B------:R-:W-:-:S03]  /*4390*/  LEA.HI.X.SX32 R15, R16, UR17, 0x1, P6 ;  /* 0x00000011100f7c11 */ /* 0x000fc6000b0f0eff */
[----:B------:R1:W-:Y:S04]  /*43a0*/  STL [R1+0x1c], R8 ;  /* 0x00001c0801007387 */ /* 0x0003e80000100800 */
[----:B------:R2:W-:Y:S01]  /*43b0*/  STL [R1+0x14], R9 ;  /* 0x0000140901007387 */ /* 0x0005e20000100800 */
[----:B0-----:R-:W-:-:S03]  /*43c0*/  LEA R7, P5, R17, UR16, 0x1 ;  /* 0x0000001011077c11 */ /* 0x001fc6000f8a08ff */
[----:B------:R0:W-:Y:S01]  /*43d0*/  STL [R1+0xc], R10 ;  /* 0x00000c0a01007387 */ /* 0x0001e20000100800 */
[----:B------:R-:W-:-:S03]  /*43e0*/  LEA.HI.X.SX32 R16, R17, UR17, 0x1, P5 ;  /* 0x0000001111107c11 */ /* 0x000fc6000a8f0eff */
[----:B------:R3:W-:Y:S01]  /*43f0*/  STL [R1+0x28], R11 ;  /* 0x0000280b01007387 */ /* 0x0007e20000100800 */
[C---:B-1----:R-:W-:Y:S02]  /*4400*/  LEA R8, P3, R18.reuse, UR16, 0x1 ;  /* 0x0000001012087c11 */ /* 0x042fe4000f8608ff */
[----:B--2---:R-:W-:Y:S01]  /*4410*/  LEA R9, P2, R19, UR16, 0x1 ;  /* 0x0000001013097c11 */ /* 0x004fe2000f8408ff */
[----:B------:R1:W-:Y:S01]  /*4420*/  STL [R1+0x2c], R12 ;  /* 0x00002c0c01007387 */ /* 0x0003e20000100800 */
[----:B------:R-:W-:Y:S02]  /*4430*/  LEA.HI.X.SX32 R17, R18, UR17, 0x1, P3 ;  /* 0x0000001112117c11 */ /* 0x000fe400098f0eff */
[----:B0-----:R-:W-:Y:S01]  /*4440*/  LEA R10, P1, R20, UR16, 0x1 ;  /* 0x00000010140a7c11 */ /* 0x001fe2000f8208ff */
[----:B------:R0:W-:Y:S01]  /*4450*/  STL [R1+0x30], R13 ;  /* 0x0000300d01007387 */ /* 0x0001e20000100800 */
[----:B---3--:R-:W-:-:S03]  /*4460*/  LEA R11, P0, R21, UR16, 0x1 ;  /* 0x00000010150b7c11 */ /* 0x008fc6000f8008ff */
[----:B------:R2:W-:Y:S01]  /*4470*/  STL [R1+0x34], R15 ;  /* 0x0000340f01007387 */ /* 0x0005e20000100800 */
[----:B-1----:R-:W-:-:S03]  /*4480*/  LEA R12, P4, R22, UR16, 0x1 ;  /* 0x00000010160c7c11 */ /* 0x002fc6000f8808ff */
[----:B------:R1:W-:Y:S01]  /*4490*/  STL [R1+0x38], R16 ;  /* 0x0000381001007387 */ /* 0x0003e20000100800 */
[----:B0-----:R-:W-:Y:S02]  /*44a0*/  LEA R13, P6, R23, UR16, 0x1 ;  /* 0x00000010170d7c11 */ /* 0x001fe4000f8c08ff */
[----:B--2---:R-:W-:Y:S02]  /*44b0*/  LEA R15, P5, R24, UR16, 0x1 ;  /* 0x00000010180f7c11 */ /* 0x004fe4000f8a08ff */
[----:B-1----:R-:W-:-:S03]  /*44c0*/  LEA R16, P3, R25, UR16, 0x1 ;  /* 0x0000001019107c11 */ /* 0x002fc6000f8608ff */
[----:B------:R0:W-:Y:S04]  /*44d0*/  STL [R1+0x4], R15 ;  /* 0x0000040f01007387 */ /* 0x0001e80000100800 */
[----:B------:R1:W-:Y:S04]  /*44e0*/  STL [R1+0x3c], R17 ;  /* 0x00003c1101007387 */ /* 0x0003e80000100800 */
[----:B------:R2:W-:Y:S01]  /*44f0*/  STL [R1+0x114], R16 ;  /* 0x0001141001007387 */ /* 0x0005e20000100800 */
[----:B0-----:R-:W-:Y:S02]  /*4500*/  LEA.HI.X.SX32 R15, R19, UR17, 0x1, P2 ;  /* 0x00000011130f7c11 */ /* 0x001fe400090f0eff */
[----:B-1----:R-:W-:-:S03]  /*4510*/  LEA R17, P2, R26, UR16, 0x1 ;  /* 0x000000101a117c11 */ /* 0x002fc6000f8408ff */
[----:B------:R0:W-:Y:S01]  /*4520*/  STL [R1+0x40], R15 ;  /* 0x0000400f01007387 */ /* 0x0001e20000100800 */
[----:B--2---:R-:W-:-:S03]  /*4530*/  LEA.HI.X.SX32 R16, R20, UR17, 0x1, P1 ;  /* 0x0000001114107c11 */ /* 0x004fc600088f0eff */
[----:B------:R1:W-:Y:S04]  /*4540*/  STL [R1+0x118], R17 ;  /* 0x0001181101007387 */ /* 0x0003e80000100800 */
[----:B------:R2:W-:Y:S01]  /*4550*/  STL [R1+0x44], R16 ;  /* 0x0000441001007387 */ /* 0x0005e20000100800 */
[----:B0-----:R-:W-:Y:S02]  /*4560*/  LEA R15, P1, R27, UR16, 0x1 ;  /* 0x000000101b0f7c11 */ /* 0x001fe4000f8208ff */
[----:B-1----:R-:W-:-:S03]  /*4570*/  LEA.HI.X.SX32 R17, R21, UR17, 0x1, P0 ;  /* 0x0000001115117c11 */ /* 0x002fc600080f0eff */
[----:B------:R0:W-:Y:S01]  /*4580*/  STL [R1+0x11c], R15 ;  /* 0x00011c0f01007387 */ /* 0x0001e20000100800 */
[----:B--2---:R-:W-:-:S03]  /*4590*/  LEA R16, P0, R28, UR16, 0x1 ;  /* 0x000000101c107c11 */ /* 0x004fc6000f8008ff */
        /* <DEDUP_REMOVED lines=15> */
[----:B------:R-:W-:Y:S02]  /*4690*/  CS2R R24, SRZ ;  /* 0x0000000000187805 */ /* 0x000fe4000001ff00 */
[----:B-1----:R-:W-:Y:S01]  /*46a0*/  LEA R17, P3, R32, UR16, 0x1 ;  /* 0x0000001020117c11 */ /* 0x002fe2000f8608ff */
[----:B------:R0:W-:Y:S01]  /*46b0*/  STL [R1+0x58], R15 ;  /* 0x0000580f01007387 */ /* 0x0001e20000100800 */
[----:B--2---:R-:W-:-:S03]  /*46c0*/  LEA.HI.X.SX32 R16, R26, UR17, 0x1, P2 ;  /* 0x000000111a107c11 */ /* 0x004fc600090f0eff */
[----:B------:R1:W-:Y:S04]  /*46d0*/  STL [R1+0x130], R17 ;  /* 0x0001301101007387 */ /* 0x0003e80000100800 */
[----:B------:R2:W-:Y:S01]  /*46e0*/  STL [R1+0x5c], R16 ;  /* 0x00005c1001007387 */ /* 0x0005e20000100800 */
[----:B0-----:R-:W-:Y:S02]  /*46f0*/  LEA R15, P2, R33, UR16, 0x1 ;  /* 0x00000010210f7c11 */ /* 0x001fe4000f8408ff */
[----:B-1----:R-:W-:-:S03]  /*4700*/  LEA.HI.X.SX32 R17, R27, UR17, 0x1, P1 ;  /* 0x000000111b117c11 */ /* 0x002fc600088f0eff */
[----:B------:R0:W-:Y:S01]  /*4710*/  STL [R1+0x134], R15 ;  /* 0x0001340f01007387 */ /* 0x0001e20000100800 */
[----:B------:R-:W-:Y:S02]  /*4720*/  CS2R R26, SRZ ;  /* 0x00000000001a7805 */ /* 0x000fe4000001ff00 */
[----:B--2---:R-:W-:Y:S01]  /*4730*/  LEA R16, P1, R34, UR16, 0x1 ;  /* 0x0000001022107c11 */ /* 0x004fe2000f8208ff */
[----:B------:R1:W-:Y:S04]  /*4740*/  STL [R1+0x60], R17 ;  /* 0x0000601101007387 */ /* 0x0003e80000100800 */
[----:B------:R2:W-:Y:S01]  /*4750*/  STL [R1+0x138], R16 ;  /* 0x0001381001007387 */ /* 0x0005e20000100800 */
[----:B0-----:R-:W-:Y:S02]  /*4760*/  LEA.HI.X.SX32 R15, R28, UR17, 0x1, P0 ;  /* 0x000000111c0f7c11 */ /* 0x001fe400080f0eff */
[----:B-1----:R-:W-:-:S03]  /*4770*/  LEA R17, P0, R35, UR16, 0x1 ;  /* 0x0000001023117c11 */ /* 0x002fc6000f8008ff */
[----:B------:R0:W-:Y:S01]  /*4780*/  STL [R1+0x64], R15 ;  /* 0x0000640f01007387 */ /* 0x0001e20000100800 */
[----:B--2---:R-:W-:-:S03]  /*4790*/  LEA.HI.X.SX32 R16, R29, UR17, 0x1, P4 ;  /* 0x000000111d107c11 */ /* 0x004fc6000a0f0eff */
[----:B------:R1:W-:Y:S01]  /*47a0*/  STL [R1+0x13c], R17 ;  /* 0x00013c1101007387 */ /* 0x0003e20000100800 */
[----:B------:R-:W-:-:S03]  /*47b0*/  CS2R R28, SRZ ;  /* 0x00000000001c7805 */ /* 0x000fc6000001ff00 */
        /* <DEDUP_REMOVED lines=76> */
[----:B------:R-:W-:-:S02]  /*4c80*/  CS2R R46, SRZ ;  /* 0x00000000002e7805 */ /* 0x000fc4000001ff00 */
[----:B-1----:R-:W-:Y:S01]  /*4c90*/  LEA R17, P3, R60, UR16, 0x1 ;  /* 0x000000103c117c11 */ /* 0x002fe2000f8608ff */
        /* <DEDUP_REMOVED lines=99> */
[----:B------:R-:W-:Y:S02]  /*52d0*/  LEA.HI.X.SX32 R248, R248, UR17, 0x1, P6 ;  /* 0x00000011f8f87c11 */ /* 0x000fe4000b0f0eff */
[----:B--2---:R-:W-:Y:S01]  /*52e0*/  LEA.HI.X.SX32 R16, R88, UR17, 0x1, P3 ;  /* 0x0000001158107c11 */ /* 0x004fe200098f0eff */
[----:B------:R1:W-:Y:S01]  /*52f0*/  STL [R1+0xfc], R17 ;  /* 0x0000fc1101007387 */ /* 0x0003e20000100800 */
[----:B------:R-:W-:-:S03]  /*5300*/  CS2R R88, SRZ ;  /* 0x0000000000587805 */ /* 0x000fc6000001ff00 */
[----:B------:R2:W-:Y:S01]  /*5310*/  STL [R1+0x100], R16 ;  /* 0x0001001001007387 */ /* 0x0005e20000100800 */
[----:B0-----:R-:W-:Y:S02]  /*5320*/  LEA.HI.X.SX32 R15, R90, UR17, 0x1, P2 ;  /* 0x000000115a0f7c11 */ /* 0x001fe400090f0eff */
[----:B------:R-:W-:Y:S02]  /*5330*/  CS2R R90, SRZ ;  /* 0x00000000005a7805 */ /* 0x000fe4000001ff00 */
[----:B-1----:R-:W-:Y:S01]  /*5340*/  LEA.HI.X.SX32 R17, R92, UR17, 0x1, P1 ;  /* 0x000000115c117c11 */ /* 0x002fe200088f0eff */
[----:B------:R0:W-:Y:S01]  /*5350*/  STL [R1+0x104], R15 ;  /* 0x0001040f01007387 */ /* 0x0001e20000100800 */
[----:B------:R-:W-:Y:S02]  /*5360*/  CS2R R92, SRZ ;  /* 0x00000000005c7805 */ /* 0x000fe4000001ff00 */
[----:B--2---:R-:W-:Y:S01]  /*5370*/  LEA.HI.X.SX32 R16, R94, UR17, 0x1, P0 ;  /* 0x000000115e107c11 */ /* 0x004fe200080f0eff */
[----:B------:R1:W-:Y:S01]  /*5380*/  STL [R1+0x108], R17 ;  /* 0x0001081101007387 */ /* 0x0003e20000100800 */
[----:B------:R-:W-:-:S03]  /*5390*/  CS2R R94, SRZ ;  /* 0x00000000005e7805 */ /* 0x000fc6000001ff00 */
[----:B------:R1:W-:Y:S01]  /*53a0*/  STL [R1+0x10c], R16 ;  /* 0x00010c1001007387 */ /* 0x0003e20000100800 */
[----:B0-----:R-:W-:Y:S02]  /*53b0*/  LEA.HI.X.SX32 R15, R96, UR17, 0x1, P4 ;  /* 0x00000011600f7c11 */ /* 0x001fe4000a0f0eff */
[----:B------:R-:W-:Y:S01]  /*53c0*/  CS2R R96, SRZ ;  /* 0x0000000000607805 */ /* 0x000fe2000001ff00 */
[----:B------:R-:W-:Y:S02]  /*53d0*/  UIADD3.64 UR16, UR4, 0x300, URZ ;  /* 0x0000030004107897 */ /* 0x000fe4000fffe03f */
[----:B------:R1:W-:Y:S04]  /*53e0*/  STL [R1+0x110], R15 ;  /* 0x0001100f01007387 */ /* 0x0003e80000100800 */
[----:B------:R1:W-:Y:S06]  /*53f0*/  STL [R1+0x1d4], R14 ;  /* 0x0001d40e01007387 */ /* 0x0003ec0000100800 */
.L_x_1:
[----:B-1----:R-:W0:Y:S01]  /*5400*/  LDC R14, c[0x0][0x238] ;  /* 0x00008e00ff0e7b82 */ /* 0x002e220000000800 */
[----:B-----5:R1:W-:Y:S01]  /*5410*/  STL [R1+0x1dc], R0 ;  /* 0x0001dc0001007387 */ /* 0x0203e20000100800 */
[C---:B------:R-:W-:Y:S02]  /*5420*/  ISETP.GT.AND P0, PT, R250.reuse, 0x2, PT ;  /* 0x00000002fa00780c */ /* 0x040fe40003f04270 */
[----:B------:R-:W-:Y:S01]  /*5430*/  PRMT R170, RZ, 0x7610, R170 ;  /* 0x00007610ffaa7816 */ /* 0x000fe200000000aa */
[----:B------:R-:W2:Y:S01]  /*5440*/  LDL R216, [R1+0x4] ;  /* 0x0000040001d87983 */ /* 0x000ea20000100800 */
[C---:B------:R-:W-:Y:S02]  /*5450*/  ISETP.GT.AND P1, PT, R250.reuse, 0x3, PT ;  /* 0x00000003fa00780c */ /* 0x040fe40003f24270 */
[----:B------:R-:W3:Y:S01]  /*5460*/  LDC R22, c[0x0][0x238] ;  /* 0x00008e00ff167b82 */ /* 0x000ee20000000800 */
[----:B------:R-:W-:Y:S02]  /*5470*/  PRMT R159, RZ, 0x7610, R159 ;  /* 0x00007610ff9f7816 */ /* 0x000fe4000000009f */
[----:B------:R-:W-:-:S02]  /*5480*/  ISETP.GT.AND P2, PT, R250, 0x4, PT ;  /* 0x00000004fa00780c */ /* 0x000fc40003f44270 */
[----:B------:R-:W-:-:S03]  /*5490*/  PRMT R182, RZ, 0x7610, R182 ;  /* 0x00007610ffb67816 */ /* 0x000fc600000000b6 */
[----:B-1----:R-:W1:Y:S01]  /*54a0*/  LDC R0, c[0x0][0x238] ;  /* 0x00008e00ff007b82 */ /* 0x002e620000000800 */
[----:B0-----:R-:W-:-:S07]  /*54b0*/  IMAD.SHL.U32 R14, R14, 0x2, RZ ;  /* 0x000000020e0e7824 */ /* 0x001fce00078e00ff */
[----:B------:R-:W0:Y:S01]  /*54c0*/  LDC R16, c[0x0][0x238] ;  /* 0x00008e00ff107b82 */ /* 0x000e220000000800 */
[----:B------:R-:W-:-:S05]  /*54d0*/  IMAD.WIDE R14, R14, 0x2, R2 ;  /* 0x000000020e0e7825 */ /* 0x000fca00078e0202 */
[----:B------:R4:W2:Y:S01]  /*54e0*/  @P0 LDG.E.U16 R170, desc[UR14][R14.64] ;  /* 0x0000000e0eaa0981 */ /* 0x0008a2000c1e1500 */
[----:B------:R-:W-:Y:S01]  /*54f0*/  ISETP.GT.AND P0, PT, R250, 0x5, PT ;  /* 0x00000005fa00780c */ /* 0x000fe20003f04270 */
[----:B---3--:R-:W-:Y:S01]  /*5500*/  IMAD R22, R22, 0x5, RZ ;  /* 0x0000000516167824 */ /* 0x008fe200078e02ff */
[----:B------:R-:W-:Y:S01]  /*5510*/  PRMT R202, RZ, 0x7610, R202 ;  /* 0x00007610ffca7816 */ /* 0x000fe200000000ca */
[----:B------:R-:W3:Y:S01]  /*5520*/  LDC R153, c[0x0][0x238] ;  /* 0x00008e00ff997b82 */ /* 0x000ee20000000800 */
[----:B-1----:R-:W-:Y:S02]  /*5530*/  IMAD R0, R0, 0xa, RZ ;  /* 0x0000000a00007824 */ /* 0x002fe400078e02ff */
[----:B----4-:R-:W-:-:S05]  /*5540*/  IMAD.WIDE R14, R22, 0x2, R2 ;  /* 0x00000002160e7825 */ /* 0x010fca00078e0202 */
[----:B------:R-:W1:Y:S02]  /*5550*/  LDC R152, c[0x0][0x238] ;  /* 0x00008e00ff987b82 */ /* 0x000e640000000800 */
[----:B------:R4:W2:Y:S01]  /*5560*/  @P0 LDG.E.U16 R202, desc[UR14][R14.64] ;  /* 0x0000000e0eca0981 */ /* 0x0008a2000c1e1500 */
[----:B0-----:R-:W-:Y:S01]  /*5570*/  IMAD R16, R16, 0x3, RZ ;  /* 0x0000000310107824 */ /* 0x001fe200078e02ff */
[----:B------:R-:W-:-:S03]  /*5580*/  ISETP.GT.AND P4, PT, R250, 0x9, PT ;  /* 0x00000009fa00780c */ /* 0x000fc60003f84270 */
[----:B------:R-:W-:Y:S01]  /*5590*/  IMAD.WIDE R16, R16, 0x2, R2 ;  /* 0x0000000210107825 */ /* 0x000fe200078e0202 */
[----:B------:R-:W-:Y:S01]  /*55a0*/  PRMT R160, RZ, 0x7610, R160 ;  /* 0x00007610ffa07816 */ /* 0x000fe200000000a0 */
[----:B------:R-:W0:Y:S02]  /*55b0*/  LDC R162, c[0x0][0x238] ;  /* 0x00008e00ffa27b82 */ /* 0x000e240000000800 */
[----:B----4-:R-:W-:Y:S01]  /*55c0*/  IMAD.WIDE R14, R0, 0x2, R2 ;  /* 0x00000002000e7825 */ /* 0x010fe200078e0202 */
[----:B------:R4:W2:Y:S05]  /*55d0*/  @P1 LDG.E.U16 R159, desc[UR14][R16.64] ;  /* 0x0000000e109f1981 */ /* 0x0008aa000c1e1500 */
[----:B------:R-:W0:Y:S01]  /*55e0*/  LDC R0, c[0x0][0x238] ;  /* 0x00008e00ff007b82 */ /* 0x000e220000000800 */
[----:B---3--:R-:W-:-:S02]  /*55f0*/  IMAD R153, R153, 0x6, RZ ;  /* 0x0000000699997824 */ /* 0x008fc400078e02ff */
[----:B-1----:R-:W-:Y:S02]  /*5600*/  IMAD R152, R152, 0x9, RZ ;  /* 0x0000000998987824 */ /* 0x002fe400078e02ff */
[----:B----4-:R-:W-:-:S03]  /*5610*/  IMAD.WIDE R16, R153, 0x2, R2 ;  /* 0x0000000299107825 */ /* 0x010fc600078e0202 */
[----:B------:R-:W1:Y:S01]  /*5620*/  LDC R18, c[0x0][0x238] ;  /* 0x00008e00ff127b82 */ /* 0x000e620000000800 */
[----:B------:R-:W-:-:S05]  /*5630*/  IMAD.WIDE R152, R152, 0x2, R2 ;  /* 0x0000000298987825 */ /* 0x000fca00078e0202 */
[----:B------:R3:W4:Y:S02]  /*5640*/  @P4 LDG.E.U16 R160, desc[UR14][R152.64] ;  /* 0x0000000e98a04981 */ /* 0x000724000c1e1500 */
[----:B------:R-:W1:Y:S01]  /*5650*/  LDC R23, c[0x0][0x238] ;  /* 0x00008e00ff177b82 */ /* 0x000e620000000800 */
[----:B0-----:R-:W-:-:S07]  /*5660*/  IMAD R0, R0, 0xe, RZ ;  /* 0x0000000e00007824 */ /* 0x001fce00078e02ff */
[----:B------:R-:W0:Y:S01]  /*5670*/  LDC R22, c[0x0][0x238] ;  /* 0x00008e00ff167b82 */ /* 0x000e220000000800 */
[----:B---3--:R-:W-:Y:S01]  /*5680*/  IMAD.WIDE R152, R0, 0x2, R2 ;  /* 0x0000000200987825 */ /* 0x008fe200078e0202 */
[C---:B------:R-:W-:Y:S02]  /*5690*/  ISETP.GT.AND P1, PT, R250.reuse, 0x6, PT ;  /* 0x00000006fa00780c */ /* 0x040fe40003f24270 */
[----:B------:R-:W-:Y:S02]  /*56a0*/  ISETP.GT.AND P0, PT, R250, 0xa, PT ;  /* 0x0000000afa00780c */ /* 0x000fe40003f04270 */
[----:B------:R-:W-:Y:S02]  /*56b0*/  PRMT R194, RZ, 0x7610, R194 ;  /* 0x00007610ffc27816 */ /* 0x000fe400000000c2 */
[----:B------:R-:W3:Y:S01]  /*56c0*/  LDC R0, c[0x0][0x238] ;  /* 0x00008e00ff007b82 */ /* 0x000ee20000000800 */
[----:B------:R-:W-:Y:S01]  /*56d0*/  PRMT R169, RZ, 0x7610, R169 ;  /* 0x00007610ffa97816 */ /* 0x000fe200000000a9 */
[----:B------:R-:W-:-:S02]  /*56e0*/  IMAD R162, R162, 0xb, RZ ;  /* 0x0000000ba2a27824 */ /* 0x000fc400078e02ff */
[----:B-1----:R-:W-:-:S04]  /*56f0*/  IMAD.SHL.U32 R18, R18, 0x4, RZ ;  /* 0x0000000412127824 */ /* 0x002fc800078e00ff */
[----:B------:R-:W1:Y:S01]  /*5700*/  LDC R154, c[0x0][0x238] ;  /* 0x00008e00ff9a7b82 */ /* 0x000e620000000800 */
[----:B------:R0:W4:Y:S01]  /*5710*/  @P1 LDG.E.U16 R194, desc[UR14][R16.64] ;  /* 0x0000000e10c21981 */ /* 0x000122000c1e1500 */
[----:B------:R-:W-:Y:S01]  /*5720*/  ISETP.GT.AND P3, PT, R250, 0x8, PT ;  /* 0x00000008fa00780c */ /* 0x000fe20003f64270 */
[----:B------:R-:W-:Y:S02]  /*5730*/  IMAD.WIDE R18, R18, 0x2, R2 ;  /* 0x0000000212127825 */ /* 0x000fe400078e0202 */
[----:B------:R3:W4:Y:S02]  /*5740*/  @P0 LDG.E.U16 R169, desc[UR14][R14.64] ;  /* 0x0000000e0ea90981 */ /* 0x000724000c1e1500 */
[----:B------:R-:W-:Y:S01]  /*5750*/  IMAD R23, R23, 0x7, RZ ;  /* 0x0000000717177824 */ /* 0x000fe200078e02ff */
[----:B------:R-:W-:Y:S01]  /*5760*/  PRMT R21, RZ, 0x7610, R21 ;  /* 0x00007610ff157816 */ /* 0x000fe20000000015 */
[----:B0-----:R-:W-:Y:S01]  /*5770*/  IMAD.SHL.U32 R22, R22, 0x8, RZ ;  /* 0x0000000816167824 */ /* 0x001fe200078e00ff */
[----:B------:R0:W4:Y:S01]  /*5780*/  @P2 LDG.E.U16 R182, desc[UR14][R18.64] ;  /* 0x0000000e12b62981 */ /* 0x000122000c1e1500 */
[----:B------:R-:W-:Y:S01]  /*5790*/  IMAD.WIDE R16, R162, 0x2, R2 ;  /* 0x00000002a2107825 */ /* 0x000fe200078e0202 */
[----:B------:R-:W-:Y:S01]  /*57a0*/  PRMT R201, RZ, 0x7610, R201 ;  /* 0x00007610ffc97816 */ /* 0x000fe200000000c9 */
[----:B------:R-:W1:Y:S02]  /*57b0*/  LDC R162, c[0x0][0x238] ;  /* 0x00008e00ffa27b82 */ /* 0x000e640000000800 */
[----:B---3--:R-:W-:-:S04]  /*57c0*/  IMAD R0, R0, 0xf, RZ ;  /* 0x0000000f00007824 */ /* 0x008fc800078e02ff */
[----:B------:R-:W-:Y:S01]  /*57d0*/  IMAD.WIDE R14, R0, 0x2, R2 ;  /* 0x00000002000e7825 */ /* 0x000fe200078e0202 */
[----:B------:R-:W-:Y:S01]  /*57e0*/  PRMT R213, RZ, 0x7610, R213 ;  /* 0x00007610ffd57816 */ /* 0x000fe200000000d5 */
[----:B------:R-:W3:Y:S02]  /*57f0*/  LDC R0, c[0x0][0x238] ;  /* 0x00008e00ff007b82 */ /* 0x000ee40000000800 */
[----:B0-----:R-:W-:-:S04]  /*5800*/  IMAD.WIDE R18, R23, 0x2, R2 ;  /* 0x0000000217127825 */ /* 0x001fc800078e0202 */
[----:B------:R-:W-:Y:S01]  /*5810*/  IMAD.WIDE R22, R22, 0x2, R2 ;  /* 0x0000000216167825 */ /* 0x000fe200078e0202 */
[----:B------:R-:W-:Y:S01]  /*5820*/  PRMT R193, RZ, 0x7610, R193 ;  /* 0x00007610ffc17816 */ /* 0x000fe200000000c1 */
[----:B------:R-:W0:Y:S03]  /*5830*/  LDC R155, c[0x0][0x238] ;  /* 0x00008e00ff9b7b82 */ /* 0x000e260000000800 */
[----:B------:R3:W4:Y:S01]  /*5840*/  @P3 LDG.E.U16 R21, desc[UR14][R22.64] ;  /* 0x0000000e16153981 */ /* 0x000722000c1e1500 */
[----:B------:R-:W-:Y:S01]  /*5850*/  ISETP.GT.AND P3, PT, R250, 0xd, PT ;  /* 0x0000000dfa00780c */ /* 0x000fe20003f64270 */
[----:B-1----:R-:W-:Y:S02]  /*5860*/  IMAD R154, R154, 0xd, RZ ;  /* 0x0000000d9a9a7824 */ /* 0x002fe400078e02ff */
[----:B------:R-:W-:Y:S01]  /*5870*/  IMAD.SHL.U32 R162, R162, 0x10, RZ ;  /* 0x00000010a2a27824 */ /* 0x000fe200078e00ff */
[----:B------:R-:W-:Y:S01]  /*5880*/  PRMT R157, RZ, 0x7610, R157 ;  /* 0x00007610ff9d7816 */ /* 0x000fe2000000009d */
[----:B------:R-:W1:Y:S01]  /*5890*/  LDC R172, c[0x0][0x238] ;  /* 0x00008e00ffac7b82 */ /* 0x000e620000000800 */
[----:B---3--:R-:W-:-:S04]  /*58a0*/  IMAD.WIDE R22, R154, 0x2, R2 ;  /* 0x000000029a167825 */ /* 0x008fc800078e0202 */
[----:B------:R-:W-:-:S03]  /*58b0*/  IMAD R0, R0, 0x13, RZ ;  /* 0x0000001300007824 */ /* 0x000fc600078e02ff */
[----:B------:R3:W4:Y:S01]  /*58c0*/  @P3 LDG.E.U16 R201, desc[UR14][R22.64] ;  /* 0x0000000e16c93981 */ /* 0x000722000c1e1500 */
[----:B------:R-:W-:Y:S01]  /*58d0*/  ISETP.GT.AND P0, PT, R250, 0xf, PT ;  /* 0x0000000ffa00780c */ /* 0x000fe20003f04270 */
[----:B------:R-:W1:Y:S01]  /*58e0*/  LDC R154, c[0x0][0x238] ;  /* 0x00008e00ff9a7b82 */ /* 0x000e620000000800 */
[----:B---3--:R-:W-:Y:S01]  /*58f0*/  IMAD.WIDE R22, R162, 0x2, R2 ;  /* 0x00000002a2167825 */ /* 0x008fe200078e0202 */
[----:B------:R-:W-:-:S06]  /*5900*/  PRMT R184, RZ, 0x7610, R184 ;  /* 0x00007610ffb87816 */ /* 0x000fcc00000000b8 */
[----:B------:R-:W3:Y:S01]  /*5910*/  LDC R164, c[0x0][0x238] ;  /* 0x00008e00ffa47b82 */ /* 0x000ee20000000800 */
[----:B------:R-:W-:-:S03]  /*5920*/  IMAD.WIDE R162, R0, 0x2, R2 ;  /* 0x0000000200a27825 */ /* 0x000fc600078e0202 */
[----:B------:R0:W4:Y:S04]  /*5930*/  @P0 LDG.E.U16 R213, desc[UR14][R14.64] ;  /* 0x0000000e0ed50981 */ /* 0x000128000c1e1500 */
[----:B------:R-:W0:Y:S01]  /*5940*/  LDC R0, c[0x0][0x238] ;  /* 0x00008e00ff007b82 */ /* 0x000e220000000800 */
[----:B------:R-:W-:Y:S02]  /*5950*/  ISETP.GT.AND P4, PT, R250, 0xe, PT ;  /* 0x0000000efa00780c */ /* 0x000fe40003f84270 */
[----:B------:R-:W-:Y:S02]  /*5960*/  PRMT R212, RZ, 0x7610, R212 ;  /* 0x00007610ffd47816 */ /* 0x000fe400000000d4 */
[----:B------:R-:W-:Y:S02]  /*5970*/  PRMT R158, RZ, 0x7610, R158 ;  /* 0x00007610ff9e7816 */ /* 0x000fe4000000009e */
[----:B------:R-:W-:Y:S01]  /*5980*/  PRMT R161, RZ, 0x7610, R161 ;  /* 0x00007610ffa17816 */ /* 0x000fe200000000a1 */
[----:B------:R-:W3:Y:S06]  /*5990*/  LDC R165, c[0x0][0x238] ;  /* 0x00008e00ffa57b82 */ /* 0x000eec0000000800 */
[----:B------:R-:W4:Y:S01]  /*59a0*/  @P4 LDG.E.U16 R193, desc[UR14][R152.64] ;  /* 0x0000000e98c14981 */ /* 0x000f22000c1e1500 */
[----:B------:R-:W-:Y:S01]  /*59b0*/  PRMT R200, RZ, 0x7610, R200 ;  /* 0x00007610ffc87816 */ /* 0x000fe200000000c8 */
[----:B------:R-:W2:Y:S01]  /*59c0*/  LDC R177, c[0x0][0x238] ;  /* 0x00008e00ffb17b82 */ /* 0x000ea20000000800 */
[----:B0-----:R-:W-:Y:S01]  /*59d0*/  IMAD R0, R0, 0x14, RZ ;  /* 0x0000001400007824 */ /* 0x001fe200078e02ff */
[----:B------:R-:W-:-:S06]  /*59e0*/  PRMT R204, RZ, 0x7610, R204 ;  /* 0x00007610ffcc7816 */ /* 0x000fcc00000000cc */
[----:B------:R-:W0:Y:S01]  /*59f0*/  LDC R186, c[0x0][0x238] ;  /* 0x00008e00ffba7b82 */ /* 0x000e220000000800 */
[----:B------:R-:W-:-:S07]  /*5a00*/  IMAD.WIDE R14, R0, 0x2, R2 ;  /* 0x00000002000e7825 */ /* 0x000fce00078e0202 */
[----:B------:R-:W1:Y:S01]  /*5a10*/  LDC R0, c[0x0][0x238] ;  /* 0x00008e00ff007b82 */ /* 0x000e620000000800 */
[----:B------:R-:W-:-:S13]  /*5a20*/  ISETP.GT.AND P4, PT, R250, 0x13, PT ;  /* 0x00000013fa00780c */ /* 0x000fda0003f84270 */
[----:B------:R3:W4:Y:S01]  /*5a30*/  @P4 LDG.E.U16 R157, desc[UR14][R162.64] ;  /* 0x0000000ea29d4981 */ /* 0x000722000c1e1500 */
[----:B-1----:R-:W-:-:S04]  /*5a40*/  IMAD R0, R0, 0x18, RZ ;  /* 0x0000001800007824 */ /* 0x002fc800078e02ff */
[----:B---3--:R-:W-:Y:S02]  /*5a50*/  IMAD.WIDE R162, R0, 0x2, R2 ;  /* 0x0000000200a27825 */ /* 0x008fe400078e0202 */
[----:B------:R-:W1:Y:S01]  /*5a60*/  LDC R0, c[0x0][0x238] ;  /* 0x00008e00ff007b82 */ /* 0x000e620000000800 */
[C---:B------:R-:W-:Y:S02]  /*5a70*/  ISETP.GT.AND P0, PT, R250.reuse, 0x14, PT ;  /* 0x00000014fa00780c */ /* 0x040fe40003f04270 */
[C---:B------:R-:W-:Y:S02]  /*5a80*/  ISETP.GT.AND P2, PT, R250.reuse, 0x7, PT ;  /* 0x00000007fa00780c */ /* 0x040fe40003f44270 */
[----:B------:R-:W-:-:S09]  /*5a90*/  ISETP.GT.AND P1, PT, R250, 0xb, PT ;  /* 0x0000000bfa00780c */ /* 0x000fd20003f24270 */
[----:B------:R3:W4:Y:S01]  /*5aa0*/  @P0 LDG.E.U16 R184, desc[UR14][R14.64] ;  /* 0x0000000e0eb80981 */ /* 0x000722000c1e1500 */
[----:B------:R-:W-:Y:S01]  /*5ab0*/  IMAD R155, R155, 0xc, RZ ;  /* 0x0000000c9b9b7824 */ /* 0x000fe200078e02ff */
[----:B------:R-:W-:Y:S02]  /*5ac0*/  ISETP.GT.AND P4, PT, R250, 0x18, PT ;  /* 0x00000018fa00780c */ /* 0x000fe40003f84270 */
[----:B------:R0:W4:Y:S04]  /*5ad0*/  @P2 LDG.E.U16 R212, desc[UR14][R18.64] ;  /* 0x0000000e12d42981 */ /* 0x000128000c1e1500 */
[----:B------:R2:W4:Y:S01]  /*5ae0*/  @P1 LDG.E.U16 R158, desc[UR14][R16.64] ;  /* 0x0000000e109e1981 */ /* 0x000522000c1e1500 */
[----:B-1----:R-:W-:-:S04]  /*5af0*/  IMAD R0, R0, 0x19, RZ ;  /* 0x0000001900007824 */ /* 0x002fc800078e02ff */
[--C-:B---3--:R-:W-:Y:S02]  /*5b00*/  IMAD.WIDE R14, R0, 0x2, R2.reuse ;  /* 0x00000002000e7825 */ /* 0x108fe400078e0202 */
[----:B------:R1:W3:Y:S01]  /*5b10*/  @P4 LDG.E.U16 R161, desc[UR14][R162.64] ;  /* 0x0000000ea2a14981 */ /* 0x0002e2000c1e1500 */
[----:B------:R-:W1:Y:S01]  /*5b20*/  LDC R0, c[0x0][0x238] ;  /* 0x00008e00ff007b82 */ /* 0x000e620000000800 */
[----:B------:R-:W-:Y:S01]  /*5b30*/  ISETP.GT.AND P1, PT, R250, 0x10, PT ;  /* 0x00000010fa00780c */ /* 0x000fe20003f24270 */
[----:B0-----:R-:W-:-:S06]  /*5b40*/  IMAD.WIDE R18, R155, 0x2, R2 ;  /* 0x000000029b127825 */ /* 0x001fcc00078e0202 */
[----:B------:R-:W0:Y:S01]  /*5b50*/  LDC R155, c[0x0][0x238] ;  /* 0x00008e00ff9b7b82 */ /* 0x000e220000000800 */
[----:B--2---:R-:W-:Y:S02]  /*5b60*/  PRMT R16, RZ, 0x7610, R16 ;  /* 0x00007610ff107816 */ /* 0x004fe40000000010 */
[----:B------:R-:W-:-:S04]  /*5b70*/  ISETP.GT.AND P2, PT, R250, 0xc, PT ;  /* 0x0000000cfa00780c */ /* 0x000fc80003f44270 */
[----:B------:R2:W3:Y:S01]  /*5b80*/  @P1 LDG.E.U16 R16, desc[UR14][R22.64] ;  /* 0x0000000e16101981 */ /* 0x0004e2000c1e1500 */
[----:B------:R-:W-:Y:S01]  /*5b90*/  ISETP.GT.AND P1, PT, R250, 0x15, PT ;  /* 0x00000015fa00780c */ /* 0x000fe20003f24270 */
[----:B------:R-:W-:Y:S01]  /*5ba0*/  IMAD R172, R172, 0x15, RZ ;  /* 0x00000015acac7824 */ /* 0x000fe200078e02ff */
[----:B------:R-:W-:Y:S01]  /*5bb0*/  ISETP.GT.AND P3, PT, R250, 0x12, PT ;  /* 0x00000012fa00780c */ /* 0x000fe20003f64270 */
[----:B------:R-:W-:Y:S01]  /*5bc0*/  IMAD R154, R154, 0x12, RZ ;  /* 0x000000129a9a7824 */ /* 0x000fe200078e02ff */
[----:B------:R-:W-:Y:S01]  /*5bd0*/  PRMT R168, RZ, 0x7610, R168 ;  /* 0x00007610ffa87816 */ /* 0x000fe200000000a8 */
[----:B------:R-:W-:Y:S01]  /*5be0*/  IMAD R164, R164, 0x17, RZ ;  /* 0x00000017a4a47824 */ /* 0x000fe200078e02ff */
[----:B------:R-:W-:Y:S01]  /*5bf0*/  PRMT R181, RZ, 0x7610, R181 ;  /* 0x00007610ffb57816 */ /* 0x000fe200000000b5 */
[----:B------:R-:W-:Y:S01]  /*5c00*/  IMAD R165, R165, 0x16, RZ ;  /* 0x00000016a5a57824 */ /* 0x000fe200078e02ff */
[----:B------:R0:W3:Y:S01]  /*5c10*/  @P2 LDG.E.U16 R204, desc[UR14][R18.64] ;  /* 0x0000000e12cc2981 */ /* 0x0000e2000c1e1500 */
[----:B-1----:R-:W-:Y:S01]  /*5c20*/  IMAD R0, R0, 0x1d, RZ ;  /* 0x0000001d00007824 */ /* 0x002fe200078e02ff */
[----:B------:R-:W-:Y:S01]  /*5c30*/  PRMT R192, RZ, 0x7610, R192 ;  /* 0x00007610ffc07816 */ /* 0x000fe200000000c0 */
[----:B------:R-:W1:Y:S02]  /*5c40*/  LDC R17, c[0x0][0x238] ;  /* 0x00008e00ff117b82 */ /* 0x000e640000000800 */
[----:B------:R-:W-:-:S06]  /*5c50*/  IMAD.WIDE R162, R0, 0x2, R2 ;  /* 0x0000000200a27825 */ /* 0x000fcc00078e0202 */
[----:B------:R-:W1:Y:S01]  /*5c60*/  LDC R0, c[0x0][0x238] ;  /* 0x00008e00ff007b82 */ /* 0x000e620000000800 */
[----:B--2---:R-:W-:-:S04]  /*5c70*/  IMAD.WIDE R22, R172, 0x2, R2 ;  /* 0x00000002ac167825 */ /* 0x004fc800078e0202 */
[----:B0-----:R-:W-:Y:S01]  /*5c80*/  IMAD R155, R155, 0x11, RZ ;  /* 0x000000119b9b7824 */ /* 0x001fe200078e02ff */
[----:B------:R-:W2:Y:S01]  /*5c90*/  @P1 LDG.E.U16 R200, desc[UR14][R22.64] ;  /* 0x0000000e16c81981 */ /* 0x000ea2000c1e1500 */
[C---:B------:R-:W-:Y:S01]  /*5ca0*/  ISETP.GT.AND P1, PT, R250.reuse, 0x19, PT ;  /* 0x00000019fa00780c */ /* 0x040fe20003f24270 */
[----:B------:R-:W0:Y:S01]  /*5cb0*/  LDC R172, c[0x0][0x238] ;  /* 0x00008e00ffac7b82 */ /* 0x000e220000000800 */
[----:B------:R-:W-:Y:S01]  /*5cc0*/  ISETP.GT.AND P2, PT, R250, 0x11, PT ;  /* 0x00000011fa00780c */ /* 0x000fe20003f44270 */
[----:B------:R-:W-:-:S04]  /*5cd0*/  IMAD.WIDE R152, R155, 0x2, R2 ;  /* 0x000000029b987825 */ /* 0x000fc800078e0202 */
[----:B------:R-:W-:Y:S01]  /*5ce0*/  IMAD.WIDE R154, R154, 0x2, R2 ;  /* 0x000000029a9a7825 */ /* 0x000fe200078e0202 */
[----:B------:R-:W-:Y:S01]  /*5cf0*/  PRMT R19, RZ, 0x7610, R19 ;  /* 0x00007610ff137816 */ /* 0x000fe20000000013 */
[----:B------:R-:W0:Y:S03]  /*5d00*/  LDC R18, c[0x0][0x238] ;  /* 0x00008e00ff127b82 */ /* 0x000e260000000800 */
[----:B------:R1:W2:Y:S04]  /*5d10*/  @P3 LDG.E.U16 R168, desc[UR14][R154.64] ;  /* 0x0000000e9aa83981 */ /* 0x0002a8000c1e1500 */
[----:B------:R1:W2:Y:S02]  /*5d20*/  @P1 LDG.E.U16 R181, desc[UR14][R14.64] ;  /* 0x0000000e0eb51981 */ /* 0x0002a4000c1e1500 */
[----:B-1----:R-:W-:-:S02]  /*5d30*/  IMAD R0, R0, 0x1e, RZ ;  /* 0x0000001e00007824 */ /* 0x002fc400078e02ff */
[----:B------:R1:W2:Y:S01]  /*5d40*/  @P2 LDG.E.U16 R19, desc[UR14][R152.64] ;  /* 0x0000000e98132981 */ /* 0x0002a2000c1e1500 */
[--C-:B------:R-:W-:Y:S02]  /*5d50*/  IMAD.WIDE R154, R164, 0x2, R2.reuse ;  /* 0x00000002a49a7825 */ /* 0x100fe400078e0202 */
[----:B------:R-:W0:Y:S01]  /*5d60*/  LDC R164, c[0x0][0x238] ;  /* 0x00008e00ffa47b82 */ /* 0x000e220000000800 */
[----:B------:R-:W-:Y:S01]  /*5d70*/  ISETP.GT.AND P2, PT, R250, 0x16, PT ;  /* 0x00000016fa00780c */ /* 0x000fe20003f44270 */
[----:B------:R-:W-:-:S06]  /*5d80*/  IMAD.WIDE R14, R0, 0x2, R2 ;  /* 0x00000002000e7825 */ /* 0x000fcc00078e0202 */
[----:B------:R-:W0:Y:S01]  /*5d90*/  LDC R0, c[0x0][0x238] ;  /* 0x00008e00ff007b82 */ /* 0x000e220000000800 */
[----:B-1----:R-:W-:-:S05]  /*5da0*/  IMAD.WIDE R152, R165, 0x2, R2 ;  /* 0x00000002a5987825 */ /* 0x002fca00078e0202 */
[----:B------:R-:W2:Y:S01]  /*5db0*/  @P2 LDG.E.U16 R192, desc[UR14][R152.64] ;  /* 0x0000000e98c02981 */ /* 0x000ea2000c1e1500 */
[----:B------:R-:W-:Y:S02]  /*5dc0*/  ISETP.GT.AND P2, PT, R250, 0x1a, PT ;  /* 0x0000001afa00780c */ /* 0x000fe40003f44270 */
[----:B------:R-:W-:Y:S01]  /*5dd0*/  PRMT R167, RZ, 0x7610, R167 ;  /* 0x00007610ffa77816 */ /* 0x000fe200000000a7 */
[----:B0-----:R-:W-:Y:S01]  /*5de0*/  IMAD R172, R172, 0x1f, RZ ;  /* 0x0000001facac7824 */ /* 0x001fe200078e02ff */
[----:B------:R-:W-:Y:S01]  /*5df0*/  PRMT R215, RZ, 0x7610, R215 ;  /* 0x00007610ffd77816 */ /* 0x000fe200000000d7 */
[----:B------:R-:W0:Y:S01]  /*5e00*/  LDC R165, c[0x0][0x238] ;  /* 0x00008e00ffa57b82 */ /* 0x000e220000000800 */
[----:B------:R-:W-:-:S04]  /*5e10*/  IMAD R164, R164, 0x1a, RZ ;  /* 0x0000001aa4a47824 */ /* 0x000fc800078e02ff */
[--C-:B------:R-:W-:Y:S01]  /*5e20*/  IMAD.WIDE R22, R164, 0x2, R2.reuse ;  /* 0x00000002a4167825 */ /* 0x100fe200078e0202 */
[----:B------:R-:W-:Y:S02]  /*5e30*/  ISETP.GT.AND P3, PT, R250, 0x17, PT ;  /* 0x00000017fa00780c */ /* 0x000fe40003f64270 */
[----:B------:R-:W1:Y:S01]  /*5e40*/  LDC R164, c[0x0][0x238] ;  /* 0x00008e00ffa47b82 */ /* 0x000e620000000800 */
[----:B------:R-:W-:Y:S01]  /*5e50*/  IMAD R0, R0, 0x22, RZ ;  /* 0x0000002200007824 */ /* 0x000fe200078e02ff */
[----:B------:R0:W2:Y:S02]  /*5e60*/  @P2 LDG.E.U16 R167, desc[UR14][R22.64] ;  /* 0x0000000e16a72981 */ /* 0x0000a4000c1e1500 */
[----:B0-----:R-:W-:-:S04]  /*5e70*/  IMAD.WIDE R22, R172, 0x2, R2 ;  /* 0x00000002ac167825 */ /* 0x001fc800078e0202 */
[----:B------:R-:W-:Y:S02]  /*5e80*/  IMAD.WIDE R172, R0, 0x2, R2 ;  /* 0x0000000200ac7825 */ /* 0x000fe400078e0202 */
[----:B------:R-:W0:Y:S01]  /*5e90*/  LDC R0, c[0x0][0x238] ;  /* 0x00008e00ff007b82 */ /* 0x000e220000000800 */
[C---:B------:R-:W-:Y:S02]  /*5ea0*/  ISETP.GT.AND P2, PT, R250.reuse, 0x1f, PT ;  /* 0x0000001ffa00780c */ /* 0x040fe40003f44270 */
[----:B------:R-:W-:Y:S02]  /*5eb0*/  ISETP.GT.AND P1, PT, R250, 0x1e, PT ;  /* 0x0000001efa00780c */ /* 0x000fe40003f24270 */
[----:B------:R-:W-:Y:S01]  /*5ec0*/  PRMT R214, RZ, 0x7610, R214 ;  /* 0x00007610ffd67816 */ /* 0x000fe200000000d6 */
[----:B------:R-:W-:Y:S01]  /*5ed0*/  IMAD R18, R18, 0x1b, RZ ;  /* 0x0000001b12127824 */ /* 0x000fe200078e02ff */
[----:B------:R-:W-:Y:S02]  /*5ee0*/  PRMT R208, RZ, 0x7610, R208 ;  /* 0x00007610ffd07816 */ /* 0x000fe400000000d0 */
[----:B------:R-:W-:-:S02]  /*5ef0*/  ISETP.GT.AND P5, PT, R250, 0x1d, PT ;  /* 0x0000001dfa00780c */ /* 0x000fc40003fa4270 */
[----:B------:R-:W2:Y:S04]  /*5f00*/  @P3 LDG.E.U16 R214, desc[UR14][R154.64] ;  /* 0x0000000e9ad63981 */ /* 0x000ea8000c1e1500 */
[----:B------:R0:W2:Y:S02]  /*5f10*/  @P2 LDG.E.U16 R215, desc[UR14][R22.64] ;  /* 0x0000000e16d72981 */ /* 0x0000a4000c1e1500 */
[----:B0-----:R-:W-:Y:S02]  /*5f20*/  IMAD R0, R0, 0x24, RZ ;  /* 0x0000002400007824 */ /* 0x001fe400078e02ff */
[----:B------:R0:W2:Y:S02]  /*5f30*/  @P1 LDG.E.U16 R208, desc[UR14][R14.64] ;  /* 0x0000000e0ed01981 */ /* 0x0000a4000c1e1500 */
[----:B------:R-:W-:-:S02]  /*5f40*/  IMAD.WIDE R22, R0, 0x2, R2 ;  /* 0x0000000200167825 */ /* 0x000fc400078e0202 */
[----:B------:R-:W1:Y:S01]  /*5f50*/  LDC R0, c[0x0][0x238] ;  /* 0x00008e00ff007b82 */ /* 0x000e620000000800 */
[----:B------:R-:W-:Y:S01]  /*5f60*/  ISETP.GT.AND P3, PT, R250, 0x1b, PT ;  /* 0x0000001bfa00780c */ /* 0x000fe20003f64270 */
[----:B------:R-:W-:Y:S01]  /*5f70*/  IMAD.WIDE R152, R18, 0x2, R2 ;  /* 0x0000000212987825 */ /* 0x000fe200078e0202 */
[C---:B------:R-:W-:Y:S02]  /*5f80*/  ISETP.GT.AND P1, PT, R250.reuse, 0x23, PT ;  /* 0x00000023fa00780c */ /* 0x040fe40003f24270 */
[----:B------:R-:W-:-:S03]  /*5f90*/  ISETP.GT.AND P0, PT, R250, RZ, PT ;  /* 0x000000fffa00720c */ /* 0x000fc60003f04270 */
[----:B------:R-:W4:Y:S01]  /*5fa0*/  LDC R18, c[0x0][0x238] ;  /* 0x00008e00ff127b82 */ /* 0x000f220000000800 */
[----:B------:R-:W-:Y:S01]  /*5fb0*/  PRMT R199, RZ, 0x7610, R199 ;  /* 0x00007610ffc77816 */ /* 0x000fe200000000c7 */
[----:B------:R-:W-:Y:S01]  /*5fc0*/  IMAD R177, R177, 0x23, RZ ;  /* 0x00000023b1b17824 */ /* 0x000fe200078e02ff */
[C---:B------:R-:W-:Y:S02]  /*5fd0*/  ISETP.GT.AND P4, PT, R250.reuse, 0x1c, PT ;  /* 0x0000001cfa00780c */ /* 0x040fe40003f84270 */
[----:B------:R-:W-:Y:S01]  /*5fe0*/  PRMT R156, RZ, 0x7610, R156 ;  /* 0x00007610ff9c7816 */ /* 0x000fe2000000009c */
[----:B------:R-:W-:Y:S01]  /*5ff0*/  IMAD R17, R17, 0x1c, RZ ;  /* 0x0000001c11117824 */ /* 0x000fe200078e02ff */
[----:B------:R-:W-:Y:S01]  /*6000*/  PRMT R180, RZ, 0x7610, R180 ;  /* 0x00007610ffb47816 */ /* 0x000fe200000000b4 */
[----:B------:R0:W2:Y:S02]  /*6010*/  @P5 LDG.E.U16 R199, desc[UR14][R162.64] ;  /* 0x0000000ea2c75981 */ /* 0x0000a4000c1e1500 */
[----:B0-----:R-:W-:Y:S01]  /*6020*/  IMAD.WIDE R14, R177, 0x2, R2 ;  /* 0x00000002b10e7825 */ /* 0x001fe200078e0202 */
[----:B------:R-:W-:Y:S01]  /*6030*/  PRMT R185, RZ, 0x7610, R185 ;  /* 0x00007610ffb97816 */ /* 0x000fe200000000b9 */
[----:B------:R-:W2:Y:S01]  /*6040*/  @P3 LDG.E.U16 R156, desc[UR14][R152.64] ;  /* 0x0000000e989c3981 */ /* 0x000ea2000c1e1500 */
[----:B------:R-:W-:Y:S01]  /*6050*/  ISETP.GT.AND P3, PT, R250, 0x20, PT ;  /* 0x00000020fa00780c */ /* 0x000fe20003f64270 */
[----:B------:R-:W-:-:S02]  /*6060*/  IMAD.WIDE R154, R17, 0x2, R2 ;  /* 0x00000002119a7825 */ /* 0x000fc400078e0202 */
[----:B------:R0:W2:Y:S01]  /*6070*/  @P1 LDG.E.U16 R180, desc[UR14][R14.64] ;  /* 0x0000000e0eb41981 */ /* 0x0000a2000c1e1500 */
[----:B------:R-:W-:Y:S01]  /*6080*/  PRMT R162, RZ, 0x7610, R162 ;  /* 0x00007610ffa27816 */ /* 0x000fe200000000a2 */
[----:B-1----:R-:W-:Y:S02]  /*6090*/  IMAD R0, R0, 0x25, RZ ;  /* 0x0000002500007824 */ /* 0x002fe400078e02ff */
[----:B------:R1:W2:Y:S01]  /*60a0*/  @P4 LDG.E.U16 R185, desc[UR14][R154.64] ;  /* 0x0000000e9ab94981 */ /* 0x0002a2000c1e1500 */
[----:B------:R-:W-:Y:S01]  /*60b0*/  IMAD.SHL.U32 R165, R165, 0x20, RZ ;  /* 0x00000020a5a57824 */ /* 0x000fe200078e00ff */
[----:B------:R-:W-:Y:S01]  /*60c0*/  PRMT R205, RZ, 0x7610, R205 ;  /* 0x00007610ffcd7816 */ /* 0x000fe200000000cd */
[----:B------:R-:W3:Y:S01]  /*60d0*/  LDC R17, c[0x0][0x238] ;  /* 0x00008e00ff117b82 */ /* 0x000ee20000000800 */
[----:B------:R-:W2:Y:S01]  /*60e0*/  @P0 LDG.E.U16 R162, desc[UR14][R2.64] ;  /* 0x0000000e02a20981 */ /* 0x000ea2000c1e1500 */
[----:B0-----:R-:W-:Y:S01]  /*60f0*/  IMAD.WIDE R14, R0, 0x2, R2 ;  /* 0x00000002000e7825 */ /* 0x001fe200078e0202 */
[----:B------:R-:W-:-:S02]  /*6100*/  ISETP.GT.AND P0, PT, R250, 0x1, PT ;  /* 0x00000001fa00780c */ /* 0x000fc40003f04270 */
[----:B------:R-:W2:Y:S03]  /*6110*/  LDL R177, [R1+0x54] ;  /* 0x0000540001b17983 */ /* 0x000ea60000100800 */
[----:B------:R-:W0:Y:S01]  /*6120*/  LDC R0, c[0x0][0x238] ;  /* 0x00008e00ff007b82 */ /* 0x000e220000000800 */
[----:B-1----:R-:W-:Y:S01]  /*6130*/  PRMT R155, RZ, 0x7610, R155 ;  /* 0x00007610ff9b7816 */ /* 0x002fe2000000009b */
[----:B------:R-:W-:Y:S01]  /*6140*/  IMAD.WIDE R152, R165, 0x2, R2 ;  /* 0x00000002a5987825 */ /* 0x000fe200078e0202 */
[----:B------:R-:W-:Y:S01]  /*6150*/  PRMT R198, RZ, 0x7610, R198 ;  /* 0x00007610ffc67816 */ /* 0x000fe200000000c6 */
[----:B------:R-:W2:Y:S04]  /*6160*/  LDL.LU R222, [R1+0x50] ;  /* 0x0000500001de7983 */ /* 0x000ea80000300800 */
[----:B------:R4:W2:Y:S01]  /*6170*/  @P3 LDG.E.U16 R155, desc[UR14][R152.64] ;  /* 0x0000000e989b3981 */ /* 0x0008a2000c1e1500 */
[----:B------:R-:W-:-:S02]  /*6180*/  ISETP.GT.AND P1, PT, R250, 0x28, PT ;  /* 0x00000028fa00780c */ /* 0x000fc40003f24270 */
[----:B------:R-:W-:Y:S02]  /*6190*/  PRMT R20, RZ, 0x7610, R20 ;  /* 0x00007610ff147816 */ /* 0x000fe40000000014 */
[----:B------:R-:W-:Y:S02]  /*61a0*/  PRMT R175, RZ, 0x7610, R175 ;  /* 0x00007610ffaf7816 */ /* 0x000fe400000000af */
[----:B------:R-:W-:Y:S02]  /*61b0*/  PRMT R207, RZ, 0x7610, R207 ;  /* 0x00007610ffcf7816 */ /* 0x000fe400000000cf */
[----:B------:R-:W-:Y:S01]  /*61c0*/  PRMT R210, RZ, 0x7610, R210 ;  /* 0x00007610ffd27816 */ /* 0x000fe200000000d2 */
[----:B----4-:R-:W-:Y:S01]  /*61d0*/  IMAD.WIDE R152, R18, 0x2, R2 ;  /* 0x0000000212987825 */ /* 0x010fe200078e0202 */
[----:B------:R-:W-:Y:S01]  /*61e0*/  PRMT R154, RZ, 0x7610, R154 ;  /* 0x00007610ff9a7816 */ /* 0x000fe2000000009a */
[----:B------:R-:W4:Y:S04]  /*61f0*/  LDL.LU R220, [R1+0x4c] ;  /* 0x00004c0001dc7983 */ /* 0x000f280000300800 */
[----:B------:R-:W4:Y:S01]  /*6200*/  @P0 LDG.E.U16 R205, desc[UR14][R152.64] ;  /* 0x0000000e98cd0981 */ /* 0x000f22000c1e1500 */
[----:B------:R-:W-:Y:S01]  /*6210*/  ISETP.GT.AND P0, PT, R250, 0x25, PT ;  /* 0x00000025fa00780c */ /* 0x000fe20003f04270 */
[----:B0-----:R-:W-:Y:S01]  /*6220*/  IMAD R0, R0, 0x28, RZ ;  /* 0x0000002800007824 */ /* 0x001fe200078e02ff */
[----:B------:R-:W-:-:S02]  /*6230*/  ISETP.GT.AND P5, PT, R250, 0x22, PT ;  /* 0x00000022fa00780c */ /* 0x000fc40003fa4270 */
[----:B------:R-:W-:Y:S01]  /*6240*/  PRMT R166, RZ, 0x7610, R166 ;  /* 0x00007610ffa67816 */ /* 0x000fe200000000a6 */
[----:B------:R-:W-:Y:S01]  /*6250*/  IMAD R164, R164, 0x21, RZ ;  /* 0x00000021a4a47824 */ /* 0x000fe200078e02ff */
[C---:B------:R-:W-:Y:S02]  /*6260*/  ISETP.GT.AND P4, PT, R250.reuse, 0x21, PT ;  /* 0x00000021fa00780c */ /* 0x040fe40003f84270 */
[----:B------:R-:W-:Y:S02]  /*6270*/  PRMT R174, RZ, 0x7610, R174 ;  /* 0x00007610ffae7816 */ /* 0x000fe400000000ae */
[----:B------:R-:W-:Y:S02]  /*6280*/  PRMT R203, RZ, 0x7610, R203 ;  /* 0x00007610ffcb7816 */ /* 0x000fe400000000cb */
[----:B------:R-:W-:Y:S01]  /*6290*/  PRMT R183, RZ, 0x7610, R183 ;  /* 0x00007610ffb77816 */ /* 0x000fe200000000b7 */
[----:B------:R0:W4:Y:S04]  /*62a0*/  @P0 LDG.E.U16 R198, desc[UR14][R14.64] ;  /* 0x0000000e0ec60981 */ /* 0x000128000c1e1500 */
[----:B------:R-:W4:Y:S01]  /*62b0*/  @P5 LDG.E.U16 R166, desc[UR14][R172.64] ;  /* 0x0000000eaca65981 */ /* 0x000f22000c1e1500 */
[----:B------:R-:W-:-:S02]  /*62c0*/  ISETP.GT.AND P3, PT, R250, 0x3c, PT ;  /* 0x0000003cfa00780c */ /* 0x000fc40003f64270 */
[----:B------:R-:W-:Y:S02]  /*62d0*/  PRMT R188, RZ, 0x7610, R188 ;  /* 0x00007610ffbc7816 */ /* 0x000fe400000000bc */
[----:B------:R-:W-:Y:S01]  /*62e0*/  PRMT R197, RZ, 0x7610, R197 ;  /* 0x00007610ffc57816 */ /* 0x000fe200000000c5 */
[----:B0-----:R-:W-:Y:S01]  /*62f0*/  IMAD.WIDE R14, R0, 0x2, R2 ;  /* 0x00000002000e7825 */ /* 0x001fe200078e0202 */
[----:B------:R-:W-:Y:S01]  /*6300*/  ISETP.GT.AND P2, PT, R250, 0x24, PT ;  /* 0x00000024fa00780c */ /* 0x000fe20003f44270 */
[----:B------:R-:W0:Y:S01]  /*6310*/  LDC R0, c[0x0][0x238] ;  /* 0x00008e00ff007b82 */ /* 0x000e220000000800 */
[----:B------:R-:W-:Y:S02]  /*6320*/  PRMT R187, RZ, 0x7610, R187 ;  /* 0x00007610ffbb7816 */ /* 0x000fe400000000bb */
[----:B------:R-:W-:Y:S01]  /*6330*/  PRMT R195, RZ, 0x7610, R195 ;  /* 0x00007610ffc37816 */ /* 0x000fe200000000c3 */
[----:B------:R1:W4:Y:S01]  /*6340*/  @P1 LDG.E.U16 R20, desc[UR14][R14.64] ;  /* 0x0000000e0e141981 */ /* 0x000322000c1e1500 */
[----:B------:R-:W-:-:S02]  /*6350*/  PRMT R190, RZ, 0x7610, R190 ;  /* 0x00007610ffbe7816 */ /* 0x000fc400000000be */
[----:B------:R-:W-:Y:S02]  /*6360*/  PRMT R211, RZ, 0x7610, R211 ;  /* 0x00007610ffd37816 */ /* 0x000fe400000000d3 */
[----:B------:R-:W-:Y:S02]  /*6370*/  PRMT R179, RZ, 0x7610, R179 ;  /* 0x00007610ffb37816 */ /* 0x000fe400000000b3 */
[----:B------:R-:W-:Y:S01]  /*6380*/  PRMT R206, RZ, 0x7610, R206 ;  /* 0x00007610ffce7816 */ /* 0x000fe200000000ce */
[----:B------:R-:W-:Y:S01]  /*6390*/  IMAD.WIDE R164, R164, 0x2, R2 ;  /* 0x00000002a4a47825 */ /* 0x000fe200078e0202 */
[----:B------:R-:W-:Y:S01]  /*63a0*/  PRMT R171, RZ, 0x7610, R171 ;  /* 0x00007610ffab7816 */ /* 0x000fe200000000ab */
[----:B------:R-:W4:Y:S01]  /*63b0*/  @P2 LDG.E.U16 R187, desc[UR14][R22.64] ;  /* 0x0000000e16bb2981 */ /* 0x000f22000c1e1500 */
[----:B------:R-:W-:Y:S02]  /*63c0*/  PRMT R209, RZ, 0x7610, R209 ;  /* 0x00007610ffd17816 */ /* 0x000fe400000000d1 */
[----:B------:R-:W-:Y:S01]  /*63d0*/  PRMT R191, RZ, 0x7610, R191 ;  /* 0x00007610ffbf7816 */ /* 0x000fe200000000bf */
[----:B------:R3:W4:Y:S01]  /*63e0*/  @P4 LDG.E.U16 R174, desc[UR14][R164.64] ;  /* 0x0000000ea4ae4981 */ /* 0x000722000c1e1500 */
[----:B------:R-:W-:Y:S01]  /*63f0*/  PRMT R196, RZ, 0x7610, R196 ;  /* 0x00007610ffc47816 */ /* 0x000fe200000000c4 */
[----:B------:R-:W-:Y:S01]  /*6400*/  IMAD R186, R186, 0x36, RZ ;  /* 0x00000036baba7824 */ /* 0x000fe200078e02ff */
[----:B------:R-:W-:Y:S01]  /*6410*/  PRMT R189, RZ, 0x7610, R189 ;  /* 0x00007610ffbd7816 */ /* 0x000fe200000000bd */
[----:B------:R-:W4:Y:S01]  /*6420*/  LDL.LU R245, [R1+0xe4] ;  /* 0x0000e40001f57983 */ /* 0x000f220000300800 */
[----:B0-----:R-:W-:Y:S01]  /*6430*/  IMAD R0, R0, 0x30, RZ ;  /* 0x0000003000007824 */ /* 0x001fe200078e02ff */
[----:B------:R-:W-:-:S02]  /*6440*/  ISETP.GT.AND P0, PT, R250, 0x30, PT ;  /* 0x00000030fa00780c */ /* 0x000fc40003f04270 */
[----:B------:R-:W-:Y:S01]  /*6450*/  ISETP.GT.AND P1, PT, R250, 0x38, PT ;  /* 0x00000038fa00780c */ /* 0x000fe20003f24270 */
[----:B-1----:R-:W-:Y:S01]  /*6460*/  IMAD.WIDE R14, R0, 0x2, R2 ;  /* 0x00000002000e7825 */ /* 0x002fe200078e0202 */
[----:B------:R-:W-:Y:S01]  /*6470*/  PRMT R173, RZ, 0x7610, R173 ;  /* 0x00007610ffad7816 */ /* 0x000fe200000000ad */
[----:B------:R-:W0:Y:S02]  /*6480*/  LDC R0, c[0x0][0x238] ;  /* 0x00008e00ff007b82 */ /* 0x000e240000000800 */
[C---:B---3--:R-:W-:Y:S01]  /*6490*/  IMAD R164, R17.reuse, 0x3c, RZ ;  /* 0x0000003c11a47824 */ /* 0x048fe200078e02ff */
[C---:B------:R-:W-:Y:S01]  /*64a0*/  ISETP.GT.AND P2, PT, R250.reuse, 0x3d, PT ;  /* 0x0000003dfa00780c */ /* 0x040fe20003f44270 */
[C---:B------:R-:W-:Y:S01]  /*64b0*/  IMAD R22, R17.reuse, 0x3d, RZ ;  /* 0x0000003d11167824 */ /* 0x040fe200078e02ff */
[----:B------:R-:W-:Y:S01]  /*64c0*/  ISETP.GT.AND P4, PT, R250, 0x3f, PT ;  /* 0x0000003ffa00780c */ /* 0x000fe20003f84270 */
[----:B------:R-:W-:Y:S01]  /*64d0*/  IMAD R152, R17, 0x3e, RZ ;  /* 0x0000003e11987824 */ /* 0x000fe200078e02ff */
[----:B------:R-:W-:Y:S01]  /*64e0*/  PRMT R172, RZ, 0x7610, R172 ;  /* 0x00007610ffac7816 */ /* 0x000fe200000000ac */
[----:B------:R1:W3:Y:S01]  /*64f0*/  @P0 LDG.E.U16 R154, desc[UR14][R14.64] ;  /* 0x0000000e0e9a0981 */ /* 0x0002e2000c1e1500 */
[----:B------:R-:W-:-:S03]  /*6500*/  PRMT R178, RZ, 0x7610, R178 ;  /* 0x00007610ffb27816 */ /* 0x000fc600000000b2 */
[----:B------:R-:W3:Y:S01]  /*6510*/  LDL.LU R244, [R1+0x1a0] ;  /* 0x0001a00001f47983 */ /* 0x000ee20000300800 */
[----:B0-----:R-:W-:-:S04]  /*6520*/  IMAD R0, R0, 0x38, RZ ;  /* 0x0000003800007824 */ /* 0x001fc800078e02ff */
[----:B-1----:R-:W-:Y:S02]  /*6530*/  IMAD.WIDE R14, R0, 0x2, R2 ;  /* 0x00000002000e7825 */ /* 0x002fe400078e0202 */
[----:B------:R-:W0:Y:S03]  /*6540*/  LDC R0, c[0x0][0x238] ;  /* 0x00008e00ff007b82 */ /* 0x000e260000000800 */
[----:B------:R1:W3:Y:S01]  /*6550*/  @P1 LDG.E.U16 R175, desc[UR14][R14.64] ;  /* 0x0000000e0eaf1981 */ /* 0x0002e2000c1e1500 */
[----:B0-----:R-:W-:-:S04]  /*6560*/  IMAD R0, R0, 0x26, RZ ;  /* 0x0000002600007824 */ /* 0x001fc800078e02ff */
[----:B-1----:R-:W-:Y:S02]  /*6570*/  IMAD.WIDE R14, R0, 0x2, R2 ;  /* 0x00000002000e7825 */ /* 0x002fe400078e0202 */
[----:B------:R-:W0:Y:S01]  /*6580*/  LDC R0, c[0x0][0x238] ;  /* 0x00008e00ff007b82 */ /* 0x000e220000000800 */
[----:B------:R-:W-:-:S13]  /*6590*/  ISETP.GT.AND P0, PT, R250, 0x26, PT ;  /* 0x00000026fa00780c */ /* 0x000fda0003f04270 */
        /* <DEDUP_REMOVED lines=12> */
[--C-:B-1----:R-:W-:Y:S02]  /*6660*/  IMAD.WIDE R14, R0, 0x2, R2.reuse ;  /* 0x00000002000e7825 */ /* 0x102fe400078e0202 */
[----:B------:R-:W0:Y:S01]  /*6670*/  LDC R0, c[0x0][0x238] ;  /* 0x00008e00ff007b82 */ /* 0x000e220000000800 */
[----:B------:R-:W-:Y:S01]  /*6680*/  ISETP.GT.AND P1, PT, R250, 0x2a, PT ;  /* 0x0000002afa00780c */ /* 0x000fe20003f24270 */
[----:B------:R-:W-:-:S05]  /*6690*/  IMAD.WIDE R164, R164, 0x2, R2 ;  /* 0x00000002a4a47825 */ /* 0x000fca00078e0202 */
[----:B------:R1:W3:Y:S02]  /*66a0*/  @P3 LDG.E.U16 R203, desc[UR14][R164.64] ;  /* 0x0000000ea4cb3981 */ /* 0x0002e4000c1e1500 */
[----:B-1----:R-:W-:-:S06]  /*66b0*/  PRMT R165, RZ, 0x7610, R165 ;  /* 0x00007610ffa57816 */ /* 0x002fcc00000000a5 */
        /* <DEDUP_REMOVED lines=21> */
[----:B------:R1:W3:Y:S01]  /*6810*/  @P2 LDG.E.U16 R195, desc[UR14][R22.64] ;  /* 0x0000000e16c32981 */ /* 0x0002e2000c1e1500 */
[----:B------:R-:W-:-:S06]  /*6820*/  ISETP.GT.AND P2, PT, R250, 0x3b, PT ;  /* 0x0000003bfa00780c */ /* 0x000fcc0003f44270 */
[----:B------:R2:W3:Y:S01]  /*6830*/  @P1 LDG.E.U16 R190, desc[UR14][R14.64] ;  /* 0x0000000e0ebe1981 */ /* 0x0004e2000c1e1500 */
[----:B-1----:R-:W-:Y:S02]  /*6840*/  IMAD R22, R17, 0x3f, RZ ;  /* 0x0000003f11167824 */ /* 0x002fe400078e02ff */
[----:B0-----:R-:W-:Y:S02]  /*6850*/  IMAD R0, R0, 0x31, RZ ;  /* 0x0000003100007824 */ /* 0x001fe400078e02ff */
[----:B------:R-:W-:-:S04]  /*6860*/  IMAD.WIDE R22, R22, 0x2, R2 ;  /* 0x0000000216167825 */ /* 0x000fc800078e0202 */
[----:B--2---:R-:W-:Y:S01]  /*6870*/  IMAD.WIDE R14, R0, 0x2, R2 ;  /* 0x00000002000e7825 */ /* 0x004fe200078e0202 */
[----:B------:R0:W2:Y:S01]  /*6880*/  @P4 LDG.E.U16 R211, desc[UR14][R22.64] ;  /* 0x0000000e16d34981 */ /* 0x0000a2000c1e1500 */
[----:B------:R-:W1:Y:S02]  /*6890*/  LDC R0, c[0x0][0x238] ;  /* 0x00008e00ff007b82 */ /* 0x000e640000000800 */
[----:B0-----:R-:W-:-:S04]  /*68a0*/  IMAD R22, R17, 0x3b, RZ ;  /* 0x0000003b11167824 */ /* 0x001fc800078e02ff */
[----:B------:R-:W-:-:S05]  /*68b0*/  IMAD.WIDE R22, R22, 0x2, R2 ;  /* 0x0000000216167825 */ /* 0x000fca00078e0202 */
[----:B------:R-:W2:Y:S01]  /*68c0*/  @P2 LDG.E.U16 R179, desc[UR14][R22.64] ;  /* 0x0000000e16b32981 */ /* 0x000ea2000c1e1500 */
[----:B------:R-:W-:Y:S01]  /*68d0*/  ISETP.GT.AND P2, PT, R250, 0x31, PT ;  /* 0x00000031fa00780c */ /* 0x000fe20003f44270 */
[----:B-1----:R-:W-:-:S12]  /*68e0*/  IMAD R0, R0, 0x2f, RZ ;  /* 0x0000002f00007824 */ /* 0x002fd800078e02ff */
[----:B------:R0:W2:Y:S02]  /*68f0*/  @P2 LDG.E.U16 R172, desc[UR14][R14.64] ;  /* 0x0000000e0eac2981 */ /* 0x0000a4000c1e1500 */
[----:B0-----:R-:W-:Y:S02]  /*6900*/  IMAD.WIDE R14, R0, 0x2, R2 ;  /* 0x00000002000e7825 */ /* 0x001fe400078e0202 */
[----:B------:R-:W0:Y:S01]  /*6910*/  LDC R0, c[0x0][0x238] ;  /* 0x00008e00ff007b82 */ /* 0x000e220000000800 */
[----:B------:R-:W-:-:S13]  /*6920*/  ISETP.GT.AND P0, PT, R250, 0x2f, PT ;  /* 0x0000002ffa00780c */ /* 0x000fda0003f04270 */
[----:B------:R1:W2:Y:S01]  /*6930*/  @P0 LDG.E.U16 R206, desc[UR14][R14.64] ;  /* 0x0000000e0ece0981 */ /* 0x0002a2000c1e1500 */
[----:B0-----:R-:W-:-:S04]  /*6940*/  IMAD R0, R0, 0x39, RZ ;  /* 0x0000003900007824 */ /* 0x001fc800078e02ff */
[----:B-1----:R-:W-:Y:S02]  /*6950*/  IMAD.WIDE R14, R0, 0x2, R2 ;  /* 0x00000002000e7825 */ /* 0x002fe400078e0202 */
[----:B------:R-:W0:Y:S01]  /*6960*/  LDC R0, c[0x0][0x238] ;  /* 0x00008e00ff007b82 */ /* 0x000e220000000800 */
[----:B------:R-:W-:-:S13]  /*6970*/  ISETP.GT.AND P1, PT, R250, 0x39, PT ;  /* 0x00000039fa00780c */ /* 0x000fda0003f24270 */
[----:B------:R1:W2:Y:S01]  /*6980*/  @P1 LDG.E.U16 R171, desc[UR14][R14.64] ;  /* 0x0000000e0eab1981 */ /* 0x0002a2000c1e1500 */
[----:B0-----:R-:W-:-:S04]  /*6990*/  IMAD R0, R0, 0x32, RZ ;  /* 0x0000003200007824 */ /* 0x001fc800078e02ff */
[----:B-1----:R-:W-:Y:S02]  /*69a0*/  IMAD.WIDE R14, R0, 0x2, R2 ;  /* 0x00000002000e7825 */ /* 0x002fe400078e0202 */
[----:B------:R-:W0:Y:S01]  /*69b0*/  LDC R0, c[0x0][0x238] ;  /* 0x00008e00ff007b82 */ /* 0x000e220000000800 */
[----:B------:R-:W-:Y:S02]  /*69c0*/  ISETP.GT.AND P0, PT, R250, 0x32, PT ;  /* 0x00000032fa00780c */ /* 0x000fe40003f04270 */
[----:B------:R-:W-:-:S11]  /*69d0*/  PRMT R164, RZ, 0x7610, R164 ;  /* 0x00007610ffa47816 */ /* 0x000fd600000000a4 */
[----:B------:R1:W2:Y:S01]  /*69e0*/  @P0 LDG.E.U16 R164, desc[UR14][R14.64] ;  /* 0x0000000e0ea40981 */ /* 0x0002a2000c1e1500 */
[----:B0-----:R-:W-:-:S04]  /*69f0*/  IMAD R0, R0, 0x33, RZ ;  /* 0x0000003300007824 */ /* 0x001fc800078e02ff */
[--C-:B-1----:R-:W-:Y:S02]  /*6a00*/  IMAD.WIDE R14, R0, 0x2, R2.reuse ;  /* 0x00000002000e7825 */ /* 0x102fe400078e0202 */
[----:B------:R-:W0:Y:S01]  /*6a10*/  LDC R0, c[0x0][0x238] ;  /* 0x00008e00ff007b82 */ /* 0x000e220000000800 */
[----:B------:R-:W-:Y:S01]  /*6a20*/  ISETP.GT.AND P3, PT, R250, 0x3e, PT ;  /* 0x0000003efa00780c */ /* 0x000fe20003f64270 */
[----:B------:R-:W-:Y:S01]  /*6a30*/  IMAD.WIDE R152, R152, 0x2, R2 ;  /* 0x0000000298987825 */ /* 0x000fe200078e0202 */
[----:B------:R-:W-:-:S11]  /*6a40*/  ISETP.GT.AND P1, PT, R250, 0x33, PT ;  /* 0x00000033fa00780c */ /* 0x000fd60003f24270 */
[----:B------:R1:W2:Y:S02]  /*6a50*/  @P3 LDG.E.U16 R209, desc[UR14][R152.64] ;  /* 0x0000000e98d13981 */ /* 0x0002a4000c1e1500 */
[----:B-1----:R-:W-:Y:S01]  /*6a60*/  PRMT R153, RZ, 0x7610, R153 ;  /* 0x00007610ff997816 */ /* 0x002fe20000000099 */
[----:B0-----:R-:W-:-:S05]  /*6a70*/  IMAD R0, R0, 0x34, RZ ;  /* 0x0000003400007824 */ /* 0x001fca00078e02ff */
[----:B------:R0:W2:Y:S02]  /*6a80*/  @P1 LDG.E.U16 R153, desc[UR14][R14.64] ;  /* 0x0000000e0e991981 */ /* 0x0000a4000c1e1500 */
[----:B0-----:R-:W-:Y:S02]  /*6a90*/  IMAD.WIDE R14, R0, 0x2, R2 ;  /* 0x00000002000e7825 */ /* 0x001fe400078e0202 */
[----:B------:R-:W0:Y:S01]  /*6aa0*/  LDC R0, c[0x0][0x238] ;  /* 0x00008e00ff007b82 */ /* 0x000e220000000800 */
[C---:B------:R-:W-:Y:S02]  /*6ab0*/  ISETP.GT.AND P0, PT, R250.reuse, 0x34, PT ;  /* 0x00000034fa00780c */ /* 0x040fe40003f04270 */
[----:B------:R-:W-:-:S11]  /*6ac0*/  ISETP.GT.AND P1, PT, R250, 0x35, PT ;  /* 0x00000035fa00780c */ /* 0x000fd60003f24270 */
[----:B------:R1:W2:Y:S01]  /*6ad0*/  @P0 LDG.E.U16 R191, desc[UR14][R14.64] ;  /* 0x0000000e0ebf0981 */ /* 0x0002a2000c1e1500 */
[----:B0-----:R-:W-:-:S04]  /*6ae0*/  IMAD R0, R0, 0x35, RZ ;  /* 0x0000003500007824 */ /* 0x001fc800078e02ff */
[--C-:B-1----:R-:W-:Y:S02]  /*6af0*/  IMAD.WIDE R14, R0, 0x2, R2.reuse ;  /* 0x00000002000e7825 */ /* 0x102fe400078e0202 */
[----:B------:R-:W0:Y:S01]  /*6b00*/  LDC R0, c[0x0][0x238] ;  /* 0x00008e00ff007b82 */ /* 0x000e220000000800 */
[----:B------:R-:W-:Y:S02]  /*6b10*/  ISETP.GT.AND P0, PT, R250, 0x36, PT ;  /* 0x00000036fa00780c */ /* 0x000fe40003f04270 */
[----:B------:R1:W2:Y:S02]  /*6b20*/  @P1 LDG.E.U16 R196, desc[UR14][R14.64] ;  /* 0x0000000e0ec41981 */ /* 0x0002a4000c1e1500 */
[----:B-1----:R-:W-:Y:S02]  /*6b30*/  IMAD.WIDE R14, R186, 0x2, R2 ;  /* 0x00000002ba0e7825 */ /* 0x002fe400078e0202 */
[----:B------:R-:W1:Y:S07]  /*6b40*/  S2R R186, SR_TID.X ;  /* 0x0000000000ba7919 */ /* 0x000e6e0000002100 */
[----:B------:R4:W2:Y:S01]  /*6b50*/  @P0 LDG.E.U16 R189, desc[UR14][R14.64] ;  /* 0x0000000e0ebd0981 */ /* 0x0008a2000c1e1500 */
[----:B0-----:R-:W-:-:S04]  /*6b60*/  IMAD R0, R0, 0x37, RZ ;  /* 0x0000003700007824 */ /* 0x001fc800078e02ff */
[----:B----4-:R-:W-:Y:S02]  /*6b70*/  IMAD.WIDE R14, R0, 0x2, R2 ;  /* 0x00000002000e7825 */ /* 0x010fe400078e0202 */
[----:B------:R-:W0:Y:S01]  /*6b80*/  LDC R0, c[0x0][0x238] ;  /* 0x00008e00ff007b82 */ /* 0x000e220000000800 */
[----:B------:R-:W-:-:S13]  /*6b90*/  ISETP.GT.AND P1, PT, R250, 0x37, PT ;  /* 0x00000037fa00780c */ /* 0x000fda0003f24270 */
[----:B------:R1:W4:Y:S01]  /*6ba0*/  @P1 LDG.E.U16 R178, desc[UR14][R14.64] ;  /* 0x0000000e0eb21981 */ /* 0x000322000c1e1500 */
[----:B0-----:R-:W-:Y:S01]  /*6bb0*/  IMAD R0, R0, 0x3a, RZ ;  /* 0x0000003a00007824 */ /* 0x001fe200078e02ff */
[----:B-1----:R-:W-:-:S04]  /*6bc0*/  LOP3.LUT R14, R186, 0x3f, RZ, 0xc0, !PT ;  /* 0x0000003fba0e7812 */ /* 0x002fc800078ec0ff */
[----:B------:R-:W-:Y:S01]  /*6bd0*/  ISETP.GE.AND P0, PT, R14, R250, PT ;  /* 0x000000fa0e00720c */ /* 0x000fe20003f06270 */
[----:B------:R-:W-:Y:S02]  /*6be0*/  IMAD.WIDE R14, R0, 0x2, R2 ;  /* 0x00000002000e7825 */ /* 0x000fe400078e0202 */
[----:B------:R-:W2:Y:S04]  /*6bf0*/  LDL.LU R0, [R1+0x1d0] ;  /* 0x0001d00001007983 */ /* 0x000ea80000300800 */
[----:B------:R0:W-:Y:S04]  /*6c00*/  STL.64 [R1+0x1e0], R2 ;  /* 0x0001e00201007387 */ /* 0x0001e80000100a00 */
[----:B0-----:R-:W3:Y:S04]  /*6c10*/  LDL R3, [R1+0x34] ;  /* 0x0000340001037983 */ /* 0x001ee80000100800 */
[----:B------:R-:W4:Y:S04]  /*6c20*/  LDL.LU R223, [R1+0x38] ;  /* 0x0000380001df7983 */ /* 0x000f280000300800 */
[----:B------:R-:W2:Y:S04]  /*6c30*/  LDL.LU R221, [R1+0x3c] ;  /* 0x00003c0001dd7983 */ /* 0x000ea80000300800 */
[----:B------:R-:W3:Y:S04]  /*6c40*/  LDL.LU R219, [R1+0x40] ;  /* 0x0000400001db7983 */ /* 0x000ee80000300800 */
[----:B------:R-:W4:Y:S04]  /*6c50*/  LDL.LU R217, [R1+0x44] ;  /* 0x0000440001d97983 */ /* 0x000f280000300800 */
[----:B------:R-:W2:Y:S01]  /*6c60*/  LDL.LU R218, [R1+0x48] ;  /* 0x0000480001da7983 */ /* 0x000ea20000300800 */
[----:B------:R-:W-:-:S02]  /*6c70*/  ISETP.GT.AND P1, PT, R250, 0x3a, PT ;  /* 0x0000003afa00780c */ /* 0x000fc40003f24270 */
[----:B------:R-:W-:-:S11]  /*6c80*/  PRMT R163, RZ, 0x7610, R163 ;  /* 0x00007610ffa37816 */ /* 0x000fd600000000a3 */
[----:B------:R0:W3:Y:S01]  /*6c90*/  @P1 LDG.E.U16 R163, desc[UR14][R14.64] ;  /* 0x0000000e0ea31981 */ /* 0x0000e2000c1e1500 */
[CC--:B------:R-:W-:Y:S02]  /*6ca0*/  IADD3 RZ, P1, R216.reuse, R251.reuse, RZ ;  /* 0x000000fbd8ff7210 */ /* 0x0c0fe40007f3e0ff */
[----:B------:R-:W-:Y:S01]  /*6cb0*/  PRMT R18, RZ, 0x7610, R18 ;  /* 0x00007610ff127816 */ /* 0x000fe20000000012 */
[----:B------:R1:W-:Y:S01]  /*6cc0*/  STL [R1+0x2b4], R13 ;  /* 0x0002b40d01007387 */ /* 0x0003e20000100800 */
[----:B0-----:R-:W-:Y:S02]  /*6cd0*/  IMAD.IADD R14, R216, 0x1, R251 ;  /* 0x00000001d80e7824 */ /* 0x001fe400078e02fb */
[----:B------:R-:W-:Y:S01]  /*6ce0*/  IMAD.X R15, R177, 0x1, R252, P1 ;  /* 0x00000001b10f7824 */ /* 0x000fe200008e06fc */
[----:B------:R-:W-:Y:S01]  /*6cf0*/  BAR.SYNC.DEFER_BLOCKING 0x0 ;  /* 0x0000000000007b1d */ /* 0x000fe20000010000 */
[----:B------:R-:W-:-:S05]  /*6d00*/  IADD3 RZ, P1, R13, R251, RZ ;  /* 0x000000fb0dff7210 */ /* 0x000fca0007f3e0ff */
[----:B------:R0:W3:Y:S02]  /*6d10*/  @!P0 LDG.E.U16 R18, desc[UR14][R14.64] ;  /* 0x0000000e0e128981 */ /* 0x0000e4000c1e1500 */
[----:B0-----:R-:W-:Y:S02]  /*6d20*/  IMAD.IADD R14, R13, 0x1, R251 ;  /* 0x000000010d0e7824 */ /* 0x001fe400078e02fb */
[----:B-1----:R-:W3:Y:S04]  /*6d30*/  LDL.LU R13, [R1+0x2c] ;  /* 0x00002c00010d7983 */ /* 0x002ee80000300800 */
[----:B------:R-:W-:Y:S04]  /*6d40*/  STL [R1+0x2b8], R222 ;  /* 0x0002b8de01007387 */ /* 0x000fe80000100800 */
[----:B------:R-:W-:Y:S04]  /*6d50*/  STL [R1+0x2bc], R12 ;  /* 0x0002bc0c01007387 */ /* 0x000fe80000100800 */
[----:B------:R-:W-:Y:S04]  /*6d60*/  STL [R1+0x2c0], R220 ;  /* 0x0002c0dc01007387 */ /* 0x000fe80000100800 */
[----:B------:R-:W-:Y:S04]  /*6d70*/  STL [R1+0x2c4], R11 ;  /* 0x0002c40b01007387 */ /* 0x000fe80000100800 */
[----:B--2---:R-:W-:Y:S04]  /*6d80*/  STL [R1+0x2c8], R218 ;  /* 0x0002c8da01007387 */ /* 0x004fe80000100800 */
[----:B------:R-:W-:Y:S04]  /*6d90*/  STL [R1+0x2cc], R10 ;  /* 0x0002cc0a01007387 */ /* 0x000fe80000100800 */
[----:B----4-:R-:W-:Y:S04]  /*6da0*/  STL [R1+0x2d0], R217 ;  /* 0x0002d0d901007387 */ /* 0x010fe80000100800 */
[----:B------:R-:W2:Y:S01]  /*6db0*/  LDL R2, [R1+0x30] ;  /* 0x0000300001027983 */ /* 0x000ea20000100800 */
[----:B------:R-:W-:Y:S01]  /*6dc0*/  PRMT R23, RZ, 0x7610, R23 ;  /* 0x00007610ff177816 */ /* 0x000fe20000000017 */
[----:B------:R-:W-:Y:S01]  /*6dd0*/  IMAD.X R15, R222, 0x1, R252, P1 ;  /* 0x00000001de0f7824 */ /* 0x000fe200008e06fc */
[----:B------:R-:W-:-:S02]  /*6de0*/  IADD3 RZ, P1, R12, R251, RZ ;  /* 0x000000fb0cff7210 */ /* 0x000fc40007f3e0ff */
[----:B------:R-:W-:Y:S02]  /*6df0*/  PRMT R22, RZ, 0x7610, R22 ;  /* 0x00007610ff167816 */ /* 0x000fe40000000016 */
[----:B------:R0:W4:Y:S01]  /*6e00*/  @!P0 LDG.E.U16 R23, desc[UR14][R14.64] ;  /* 0x0000000e0e178981 */ /* 0x000122000c1e1500 */
[C---:B------:R-:W-:Y:S01]  /*6e10*/  IMAD.SHL.U32 R177, R186.reuse, 0x2, RZ ;  /* 0x00000002bab17824 */ /* 0x040fe200078e00ff */
[----:B------:R-:W-:Y:S02]  /*6e20*/  PRMT R17, RZ, 0x7610, R17 ;  /* 0x00007610ff117816 */ /* 0x000fe40000000011 */
[----:B------:R-:W-:Y:S01]  /*6e30*/  LOP3.LUT R186, R186, 0x40, RZ, 0xc0, !PT ;  /* 0x00000040baba7812 */ /* 0x000fe200078ec0ff */
[----:B0-----:R-:W-:Y:S02]  /*6e40*/  IMAD.IADD R14, R12, 0x1, R251 ;  /* 0x000000010c0e7824 */ /* 0x001fe400078e02fb */
[----:B------:R-:W-:Y:S01]  /*6e50*/  IMAD.X R15, R220, 0x1, R252, P1 ;  /* 0x00000001dc0f7824 */ /* 0x000fe200008e06fc */
[----:B------:R-:W-:-:S02]  /*6e60*/  IADD3 RZ, P1, R11, R251, RZ ;  /* 0x000000fb0bff7210 */ /* 0x000fc40007f3e0ff */
[----:B------:R-:W-:Y:S02]  /*6e70*/  LOP3.LUT R177, R177, 0x7e, RZ, 0xc0, !PT ;  /* 0x0000007eb1b17812 */ /* 0x000fe400078ec0ff */
[----:B------:R0:W4:Y:S01]  /*6e80*/  @!P0 LDG.E.U16 R22, desc[UR14][R14.64] ;  /* 0x0000000e0e168981 */ /* 0x000122000c1e1500 */
[----:B------:R-:W-:Y:S02]  /*6e90*/  PRMT R152, RZ, 0x7610, R152 ;  /* 0x00007610ff987816 */ /* 0x000fe40000000098 */
[----:B------:R-:W-:Y:S02]  /*6ea0*/  IMAD R186, R186, 0x80, R177 ;  /* 0x00000080baba7824 */ /* 0x000fe400078e02b1 */
[----:B0-----:R-:W-:Y:S02]  /*6eb0*/  IMAD.IADD R14, R11, 0x1, R251 ;  /* 0x000000010b0e7824 */ /* 0x001fe400078e02fb */
[----:B------:R-:W-:Y:S01]  /*6ec0*/  IMAD.X R15, R218, 0x1, R252, P1 ;  /* 0x00000001da0f7824 */ /* 0x000fe200008e06fc */
[----:B------:R-:W-:-:S04]  /*6ed0*/  IADD3 RZ, P1, R10, R251, RZ ;  /* 0x000000fb0aff7210 */ /* 0x000fc80007f3e0ff */
[----:B------:R0:W4:Y:S04]  /*6ee0*/  @!P0 LDG.E.U16 R17, desc[UR14][R14.64] ;  /* 0x0000000e0e118981 */ /* 0x000128000c1e1500 */
[----:B------:R1:W-:Y:S01]  /*6ef0*/  STS.U16 [R186+UR12], R162 ;  /* 0x000000a2ba007988 */ /* 0x0003e2000800040c */
[----:B0-----:R-:W-:Y:S02]  /*6f00*/  IMAD.IADD R14, R10, 0x1, R251 ;  /* 0x000000010a0e7824 */ /* 0x001fe400078e02fb */
[----:B------:R-:W-:Y:S01]  /*6f10*/  IMAD.X R15, R217, 0x1, R252, P1 ;  /* 0x00000001d90f7824 */ /* 0x000fe200008e06fc */
[----:B------:R-:W-:Y:S02]  /*6f20*/  IADD3 RZ, P1, R9, R251, RZ ;  /* 0x000000fb09ff7210 */ /* 0x000fe40007f3e0ff */
[----:B-1----:R-:W-:-:S02]  /*6f30*/  PRMT R162, RZ, 0x7610, R162 ;  /* 0x00007610ffa27816 */ /* 0x002fc400000000a2 */
[----:B------:R0:W4:Y:S04]  /*6f40*/  @!P0 LDG.E.U16 R152, desc[UR14][R14.64] ;  /* 0x0000000e0e988981 */ /* 0x000128000c1e1500 */
[----:B------:R1:W-:Y:S01]  /*6f50*/  STS.U16 [R186+UR12+0x400], R21 ;  /* 0x00040015ba007988 */ /* 0x0003e2000800040c */
[----:B0-----:R-:W-:Y:S02]  /*6f60*/  IMAD.IADD R14, R9, 0x1, R251 ;  /* 0x00000001090e7824 */ /* 0x001fe400078e02fb */
[----:B---3--:R-:W-:Y:S01]  /*6f70*/  IMAD.X R15, R219, 0x1, R252, P1 ;  /* 0x00000001db0f7824 */ /* 0x008fe200008e06fc */
[----:B------:R-:W-:Y:S02]  /*6f80*/  IADD3 RZ, P1, R8, R251, RZ ;  /* 0x000000fb08ff7210 */ /* 0x000fe40007f3e0ff */
[----:B-1----:R-:W-:-:S02]  /*6f90*/  PRMT R21, RZ, 0x7610, R21 ;  /* 0x00007610ff157816 */ /* 0x002fc40000000015 */
[----:B------:R0:W3:Y:S04]  /*6fa0*/  @!P0 LDG.E.U16 R162, desc[UR14][R14.64] ;  /* 0x0000000e0ea28981 */ /* 0x0000e8000c1e1500 */
[----:B------:R1:W-:Y:S01]  /*6fb0*/  STS.U16 [R186+UR12+0x800], R16 ;  /* 0x00080010ba007988 */ /* 0x0003e2000800040c */
[----:B0-----:R-:W-:Y:S02]  /*6fc0*/  IMAD.IADD R14, R8, 0x1, R251 ;  /* 0x00000001080e7824 */ /* 0x001fe400078e02fb */
[----:B------:R-:W-:Y:S01]  /*6fd0*/  IMAD.X R15, R221, 0x1, R252, P1 ;  /* 0x00000001dd0f7824 */ /* 0x000fe200008e06fc */
[----:B------:R-:W-:Y:S02]  /*6fe0*/  IADD3 RZ, P1, R7, R251, RZ ;  /* 0x000000fb07ff7210 */ /* 0x000fe40007f3e0ff */
[----:B-1----:R-:W-:-:S02]  /*6ff0*/  PRMT R16, RZ, 0x7610, R16 ;  /* 0x00007610ff107816 */ /* 0x002fc40000000010 */
[----:B------:R0:W3:Y:S01]  /*7000*/  @!P0 LDG.E.U16 R21, desc[UR14][R14.64] ;  /* 0x0000000e0e158981 */ /* 0x0000e2000c1e1500 */
[----:B------:R-:W-:Y:S01]  /*7010*/  PRMT R176, RZ, 0x7610, R176 ;  /* 0x00007610ffb07816 */ /* 0x000fe200000000b0 */
[----:B0-----:R-:W-:Y:S02]  /*7020*/  IMAD.IADD R14, R7, 0x1, R251 ;  /* 0x00000001070e7824 */ /* 0x001fe400078e02fb */
[----:B------:R-:W-:Y:S01]  /*7030*/  IMAD.X R15, R223, 0x1, R252, P1 ;  /* 0x00000001df0f7824 */ /* 0x000fe200008e06fc */
[----:B------:R-:W-:-:S04]  /*7040*/  IADD3 RZ, P1, R6, R251, RZ ;  /* 0x000000fb06ff7210 */ /* 0x000fc80007f3e0ff */
[----:B------:R0:W3:Y:S04]  /*7050*/  @!P0 LDG.E.U16 R16, desc[UR14][R14.64] ;  /* 0x0000000e0e108981 */ /* 0x0000e8000c1e1500 */
[----:B------:R1:W-:Y:S04]  /*7060*/  STL [R1+0x2d4], R9 ;  /* 0x0002d40901007387 */ /* 0x0003e80000100800 */
[----:B------:R-:W4:Y:S01]  /*7070*/  LDL.LU R12, [R1+0x28] ;  /* 0x00002800010c7983 */ /* 0x000f220000300800 */
[----:B0-----:R-:W-:Y:S02]  /*7080*/  IMAD.IADD R14, R6, 0x1, R251 ;  /* 0x00000001060e7824 */ /* 0x001fe400078e02fb */
[--C-:B------:R-:W-:Y:S01]  /*7090*/  IMAD.X R15, R3, 0x1, R252.reuse, P1 ;  /* 0x00000001030f7824 */ /* 0x100fe200008e06fc */
[----:B------:R-:W-:Y:S01]  /*70a0*/  IADD3 RZ, P1, R5, R251, RZ ;  /* 0x000000fb05ff7210 */ /* 0x000fe20007f3e0ff */
[----:B------:R-:W3:Y:S04]  /*70b0*/  LDL.LU R222, [R1] ;  /* 0x0000000001de7983 */ /* 0x000ee80000300800 */
[----:B------:R2:W4:Y:S04]  /*70c0*/  @!P0 LDG.E.U16 R176, desc[UR14][R14.64] ;  /* 0x0000000e0eb08981 */ /* 0x000528000c1e1500 */
[----:B------:R-:W4:Y:S01]  /*70d0*/  LDL R3, [R1+0x1c0] ;  /* 0x0001c00001037983 */ /* 0x000f220000100800 */
[----:B--2---:R-:W-:-:S03]  /*70e0*/  IMAD.X R15, R2, 0x1, R252, P1 ;  /* 0x00000001020f7824 */ /* 0x004fc600008e06fc */
[----:B------:R-:W2:Y:S04]  /*70f0*/  LDL R2, [R1+0x104] ;  /* 0x0001040001027983 */ /* 0x000ea80000100800 */
[----:B------:R-:W2:Y:S04]  /*7100*/  LDL.LU R225, [R1+0x24] ;  /* 0x0000240001e17983 */ /* 0x000ea80000300800 */
[----:B------:R-:W2:Y:S04]  /*7110*/  LDL.LU R224, [R1+0x20] ;  /* 0x0000200001e07983 */ /* 0x000ea80000300800 */
[----:B-1----:R-:W2:Y:S04]  /*7120*/  LDL.LU R9, [R1+0x1c] ;  /* 0x00001c0001097983 */ /* 0x002ea80000300800 */
[----:B------:R-:W2:Y:S04]  /*7130*/  LDL.LU R217, [R1+0x18] ;  /* 0x0000180001d97983 */ /* 0x000ea80000300800 */
[----:B------:R-:W2:Y:S04]  /*7140*/  LDL.LU R10, [R1+0x14] ;  /* 0x00001400010a7983 */ /* 0x000ea80000300800 */
[----:B------:R-:W2:Y:S04]  /*7150*/  LDL.LU R218, [R1+0x10] ;  /* 0x0000100001da7983 */ /* 0x000ea80000300800 */
[----:B------:R-:W2:Y:S04]  /*7160*/  LDL.LU R11, [R1+0xc] ;  /* 0x00000c00010b7983 */ /* 0x000ea80000300800 */
[----:B------:R-:W2:Y:S01]  /*7170*/  LDL.LU R220, [R1+0x8] ;  /* 0x0000080001dc7983 */ /* 0x000ea20000300800 */
[----:B------:R-:W-:-:S03]  /*7180*/  IMAD.IADD R14, R5, 0x1, R251 ;  /* 0x00000001050e7824 */ /* 0x000fc600078e02fb */
[----:B------:R0:W-:Y:S01]  /*7190*/  STS.U16 [R186+UR12+0xc00], R161 ;  /* 0x000c00a1ba007988 */ /* 0x0001e2000800040c */
[----:B------:R-:W-:-:S03]  /*71a0*/  IADD3 RZ, P1, R4, R251, RZ ;  /* 0x000000fb04ff7210 */ /* 0x000fc60007f3e0ff */
[----:B------:R1:W-:Y:S01]  /*71b0*/  STS.U16 [R186+UR12+0x1400], R20 ;  /* 0x00140014ba007988 */ /* 0x0003e2000800040c */
[----:B0-----:R-:W-:Y:S02]  /*71c0*/  PRMT R161, RZ, 0x7610, R161 ;  /* 0x00007610ffa17816 */ /* 0x001fe400000000a1 */
[----:B-1----:R-:W-:-:S04]  /*71d0*/  PRMT R20, RZ, 0x7610, R20 ;  /* 0x00007610ff147816 */ /* 0x002fc80000000014 */
[----:B------:R0:W2:Y:S04]  /*71e0*/  @!P0 LDG.E.U16 R161, desc[UR14][R14.64] ;  /* 0x0000000e0ea18981 */ /* 0x0000a8000c1e1500 */
[----:B------:R-:W-:Y:S01]  /*71f0*/  STS.U16 [R186+UR12+0x1000], R155 ;  /* 0x0010009bba007988 */ /* 0x000fe2000800040c */
[----:B0-----:R-:W-:Y:S02]  /*7200*/  IMAD.IADD R14, R4, 0x1, R251 ;  /* 0x00000001040e7824 */ /* 0x001fe400078e02fb */
[----:B------:R-:W-:Y:S01]  /*7210*/  IMAD.X R15, R13, 0x1, R252, P1 ;  /* 0x000000010d0f7824 */ /* 0x000fe200008e06fc */
[----:B------:R-:W-:Y:S04]  /*7220*/  STS.U16 [R186+UR12+0x1800], R154 ;  /* 0x0018009aba007988 */ /* 0x000fe8000800040c */
[----:B------:R0:W2:Y:S01]  /*7230*/  @!P0 LDG.E.U16 R20, desc[UR14][R14.64] ;  /* 0x0000000e0e148981 */ /* 0x0000a2000c1e1500 */
[----:B------:R-:W-:-:S03]  /*7240*/  LOP3.LUT R216, R186, 0x10, RZ, 0x3c, !PT ;  /* 0x00000010bad87812 */ /* 0x000fc600078e3cff */
[----:B------:R1:W-:Y:S01]  /*7250*/  STS.U16 [R186+UR12+0x1c00], R175 ;  /* 0x001c00afba007988 */ /* 0x0003e2000800040c */
[----:B0-----:R-:W-:Y:S02]  /*7260*/  PRMT R15, RZ, 0x7610, R15 ;  /* 0x00007610ff0f7816 */ /* 0x001fe4000000000f */
[----:B-1----:R-:W-:Y:S01]  /*7270*/  PRMT R175, RZ, 0x7610, R175 ;  /* 0x00007610ffaf7816 */ /* 0x002fe200000000af */
[----:B------:R0:W-:Y:S04]  /*7280*/  STS.U16 [R216+UR12+0x480], R160 ;  /* 0x000480a0d8007988 */ /* 0x0001e8000800040c */
[----:B------:R1:W-:Y:S01]  /*7290*/  STS.U16 [R216+UR12+0x880], R19 ;  /* 0x00088013d8007988 */ /* 0x0003e2000800040c */
[----:B0-----:R-:W-:Y:S02]  /*72a0*/  PRMT R160, RZ, 0x7610, R160 ;  /* 0x00007610ffa07816 */ /* 0x001fe400000000a0 */
[----:B-1----:R-:W-:-:S02]  /*72b0*/  PRMT R19, RZ, 0x7610, R19 ;  /* 0x00007610ff137816 */ /* 0x002fc40000000013 */
[C---:B---3--:R-:W-:Y:S01]  /*72c0*/  IADD3 RZ, P1, R222.reuse, R251, RZ ;  /* 0x000000fbdeff7210 */ /* 0x048fe20007f3e0ff */
[----:B------:R-:W-:-:S04]  /*72d0*/  IMAD.IADD R154, R222, 0x1, R251 ;  /* 0x00000001de9a7824 */ /* 0x000fc800078e02fb */
[----:B----4-:R-:W-:-:S05]  /*72e0*/  IMAD.X R155, R12, 0x1, R252, P1 ;  /* 0x000000010c9b7824 */ /* 0x010fca00008e06fc */
[----:B------:R0:W3:Y:S01]  /*72f0*/  @!P0 LDG.E.U16 R15, desc[UR14][R154.64] ;  /* 0x0000000e9a0f8981 */ /* 0x0000e2000c1e1500 */
[----:B------:R-:W-:-:S03]  /*7300*/  PRMT R14, RZ, 0x7610, R14 ;  /* 0x00007610ff0e7816 */ /* 0x000fc6000000000e */
[----:B------:R-:W-:Y:S04]  /*7310*/  STL [R1+0x228], R0 ;  /* 0x0002280001007387 */ /* 0x000fe80000100800 */
[----:B------:R1:W-:Y:S02]  /*7320*/  STS.U16 [R216+UR12+0x1080], R174 ;  /* 0x001080aed8007988 */ /* 0x0003e4000800040c */
[----:B-1----:R-:W-:Y:S02]  /*7330*/  PRMT R174, RZ, 0x7610, R174 ;  /* 0x00007610ffae7816 */ /* 0x002fe400000000ae */
[----:B------:R-:W-:Y:S01]  /*7340*/  STS.U16 [R216+UR12+0x80], R205 ;  /* 0x000080cdd8007988 */ /* 0x000fe2000800040c */
[C---:B--2---:R-:W-:Y:S01]  /*7350*/  IADD3 RZ, P1, R220.reuse, R251, RZ ;  /* 0x000000fbdcff7210 */ /* 0x044fe20007f3e0ff */
[----:B0-----:R-:W-:-:S04]  /*7360*/  IMAD.IADD R154, R220, 0x1, R251 ;  /* 0x00000001dc9a7824 */ /* 0x001fc800078e02fb */
[----:B------:R-:W-:Y:S01]  /*7370*/  IMAD.X R155, R11, 0x1, R252, P1 ;  /* 0x000000010b9b7824 */ /* 0x000fe200008e06fc */
[----:B------:R-:W-:-:S04]  /*7380*/  IADD3 RZ, P1, R218, R251, RZ ;  /* 0x000000fbdaff7210 */ /* 0x000fc80007f3e0ff */
[----:B------:R0:W2:Y:S02]  /*7390*/  @!P0 LDG.E.U16 R175, desc[UR14][R154.64] ;  /* 0x0000000e9aaf8981 */ /* 0x0000a4000c1e1500 */
[----:B0-----:R-:W-:Y:S02]  /*73a0*/  IMAD.IADD R154, R218, 0x1, R251 ;  /* 0x00000001da9a7824 */ /* 0x001fe400078e02fb */
[----:B------:R-:W-:Y:S01]  /*73b0*/  IMAD.X R155, R10, 0x1, R252, P1 ;  /* 0x000000010a9b7824 */ /* 0x000fe200008e06fc */
[----:B------:R-:W-:-:S04]  /*73c0*/  IADD3 RZ, P1, R217, R251, RZ ;  /* 0x000000fbd9ff7210 */ /* 0x000fc80007f3e0ff */
[----:B------:R0:W4:Y:S02]  /*73d0*/  @!P0 LDG.E.U16 R160, desc[UR14][R154.64] ;  /* 0x0000000e9aa08981 */ /* 0x000124000c1e1500 */
[----:B0-----:R-:W-:Y:S02]  /*73e0*/  IMAD.IADD R154, R217, 0x1, R251 ;  /* 0x00000001d99a7824 */ /* 0x001fe400078e02fb */
[----:B------:R-:W-:Y:S01]  /*73f0*/  IMAD.X R155, R9, 0x1, R252, P1 ;  /* 0x00000001099b7824 */ /* 0x000fe200008e06fc */
[----:B------:R-:W-:-:S04]  /*7400*/  IADD3 RZ, P1, R224, R251, RZ ;  /* 0x000000fbe0ff7210 */ /* 0x000fc80007f3e0ff */
[----:B------:R0:W3:Y:S02]  /*7410*/  @!P0 LDG.E.U16 R19, desc[UR14][R154.64] ;  /* 0x0000000e9a138981 */ /* 0x0000e4000c1e1500 */
[----:B0-----:R-:W-:Y:S02]  /*7420*/  IMAD.IADD R154, R224, 0x1, R251 ;  /* 0x00000001e09a7824 */ /* 0x001fe400078e02fb */
[----:B------:R-:W-:-:S05]  /*7430*/  IMAD.X R155, R225, 0x1, R252, P1 ;  /* 0x00000001e19b7824 */ /* 0x000fca00008e06fc */
[----:B------:R0:W3:Y:S02]  /*7440*/  @!P0 LDG.E.U16 R14, desc[UR14][R154.64] ;  /* 0x0000000e9a0e8981 */ /* 0x0000e4000c1e1500 */
[-C--:B0-----:R-:W-:Y:S02]  /*7450*/  IADD3 R154, P1, R0, R251.reuse, RZ ;  /* 0x000000fb009a7210 */ /* 0x081fe40007f3e0ff */
[----:B------:R-:W2:Y:S03]  /*7460*/  LDL.LU R0, [R1+0x1b0] ;  /* 0x0001b00001007983 */ /* 0x000ea60000300800 */
[----:B------:R-:W-:Y:S01]  /*7470*/  IMAD.X R155, R248, 0x1, R252, P1 ;  /* 0x00000001f89b7824 */ /* 0x000fe200008e06fc */
[----:B------:R0:W-:Y:S04]  /*7480*/  STL [R1+0x22c], R248 ;  /* 0x00022cf801007387 */ /* 0x0001e80000100800 */
[----:B------:R1:W4:Y:S04]  /*7490*/  @!P0 LDG.E.U16 R174, desc[UR14][R154.64] ;  /* 0x0000000e9aae8981 */ /* 0x000328000c1e1500 */
[----:B0-----:R-:W3:Y:S01]  /*74a0*/  LDL.LU R248, [R1+0xf4] ;  /* 0x0000f40001f87983 */ /* 0x001ee20000300800 */
[----:B-1----:R-:W-:-:S03]  /*74b0*/  IADD3 R154, P1, R3, R251, RZ ;  /* 0x000000fb039a7210 */ /* 0x002fc60007f3e0ff */
[----:B------:R-:W4:Y:S02]  /*74c0*/  LDL R205, [R1+0x170] ;  /* 0x0001700001cd7983 */ /* 0x000f240000100800 */
[----:B------:R-:W-:Y:S02]  /*74d0*/  IMAD.X R155, R2, 0x1, R252, P1 ;  /* 0x00000001029b7824 */ /* 0x000fe400008e06fc */
[----:B------:R-:W4:Y:S04]  /*74e0*/  LDL R226, [R1+0x160] ;  /* 0x0001600001e27983 */ /* 0x000f280000100800 */
[----:B------:R-:W4:Y:S04]  /*74f0*/  LDL R232, [R1+0x150] ;  /* 0x0001500001e87983 */ /* 0x000f280000100800 */
[----:B------:R-:W4:Y:S04]  /*7500*/  LDL R3, [R1+0x94] ;  /* 0x0000940001037983 */ /* 0x000f280000100800 */
[----:B------:R-:W4:Y:S04]  /*7510*/  LDL R2, [R1+0x140] ;  /* 0x0001400001027983 */ /* 0x000f280000100800 */
[----:B------:R-:W4:Y:S04]  /*7520*/  LDL R231, [R1+0x84] ;  /* 0x0000840001e77983 */ /* 0x000f280000100800 */
[----:B------:R-:W4:Y:S04]  /*7530*/  LDL.LU R229, [R1+0xc4] ;  /* 0x0000c40001e57983 */ /* 0x000f280000300800 */
[----:B------:R-:W4:Y:S04]  /*7540*/  LDL.LU R228, [R1+0x180] ;  /* 0x0001800001e47983 */ /* 0x000f280000300800 */
[----:B------:R-:W4:Y:S04]  /*7550*/  LDL.LU R237, [R1+0xd4] ;  /* 0x0000d40001ed7983 */ /* 0x000f280000300800 */
[----:B------:R-:W4:Y:S04]  /*7560*/  LDL.LU R236, [R1+0x190] ;  /* 0x0001900001ec7983 */ /* 0x000f280000300800 */
[----:B------:R0:W-:Y:S04]  /*7570*/  STS.U16 [R216+UR12+0x1480], R173 ;  /* 0x001480add8007988 */ /* 0x0001e8000800040c */
[----:B------:R1:W-:Y:S04]  /*7580*/  STS.U16 [R216+UR12+0x1880], R172 ;  /* 0x001880acd8007988 */ /* 0x0003e8000800040c */
[----:B------:R1:W-:Y:S01]  /*7590*/  STS.U16 [R216+UR12+0x1c80], R171 ;  /* 0x001c80abd8007988 */ /* 0x0003e2000800040c */
[----:B0-----:R-:W-:-:S03]  /*75a0*/  PRMT R173, RZ, 0x7610, R173 ;  /* 0x00007610ffad7816 */ /* 0x001fc600000000ad */
[----:B------:R-:W4:Y:S04]  /*75b0*/  LDL.LU R242, [R1+0x19c] ;  /* 0x00019c0001f27983 */ /* 0x000f280000300800 */
[----:B------:R2:W4:Y:S01]  /*75c0*/  @!P0 LDG.E.U16 R173, desc[UR14][R154.64] ;  /* 0x0000000e9aad8981 */ /* 0x000522000c1e1500 */
[----:B-1----:R-:W-:Y:S02]  /*75d0*/  PRMT R172, RZ, 0x7610, R172 ;  /* 0x00007610ffac7816 */ /* 0x002fe400000000ac */
[----:B------:R-:W-:Y:S02]  /*75e0*/  PRMT R171, RZ, 0x7610, R171 ;  /* 0x00007610ffab7816 */ /* 0x000fe400000000ab */
[----:B--2---:R-:W-:Y:S01]  /*75f0*/  IADD3 R154, P1, R0, R251, RZ ;  /* 0x000000fb009a7210 */ /* 0x004fe20007f3e0ff */
[----:B------:R-:W-:Y:S04]  /*7600*/  STL [R1+0x230], R0 ;  /* 0x0002300001007387 */ /* 0x000fe80000100800 */
[----:B---3--:R-:W-:-:S05]  /*7610*/  IMAD.X R155, R248, 0x1, R252, P1 ;  /* 0x00000001f89b7824 */ /* 0x008fca00008e06fc */
[----:B------:R0:W2:Y:S02]  /*7620*/  @!P0 LDG.E.U16 R172, desc[UR14][R154.64] ;  /* 0x0000000e9aac8981 */ /* 0x0000a4000c1e1500 */
[-C--:B0-----:R-:W-:Y:S02]  /*7630*/  IADD3 R154, P1, R244, R251.reuse, RZ ;  /* 0x000000fbf49a7210 */ /* 0x081fe40007f3e0ff */
[----:B------:R-:W-:Y:S03]  /*7640*/  STL [R1+0x234], R248 ;  /* 0x000234f801007387 */ /* 0x000fe60000100800 */
[----:B------:R-:W-:Y:S01]  /*7650*/  IMAD.X R155, R245, 0x1, R252, P1 ;  /* 0x00000001f59b7824 */ /* 0x000fe200008e06fc */
[----:B------:R-:W-:Y:S04]  /*7660*/  STL [R1+0x238], R244 ;  /* 0x000238f401007387 */ /* 0x000fe80000100800 */
[----:B------:R-:W-:Y:S04]  /*7670*/  STL [R1+0x23c], R245 ;  /* 0x00023cf501007387 */ /* 0x000fe80000100800 */
[----:B------:R4:W3:Y:S02]  /*7680*/  @!P0 LDG.E.U16 R171, desc[UR14][R154.64] ;  /* 0x0000000e9aab8981 */ /* 0x0008e4000c1e1500 */
[----:B----4-:R-:W-:-:S02]  /*7690*/  IADD3 R154, P1, R236, R251, RZ ;  /* 0x000000fbec9a7210 */ /* 0x010fc40007f3e0ff */
[----:B------:R0:W-:Y:S04]  /*76a0*/  STL [R1+0x240], R236 ;  /* 0x000240ec01007387 */ /* 0x0001e80000100800 */
[----:B0-----:R-:W4:Y:S04]  /*76b0*/  LDL.LU R236, [R1+0xb4] ;  /* 0x0000b40001ec7983 */ /* 0x001f280000300800 */
[----:B------:R0:W-:Y:S01]  /*76c0*/  STS.U16 [R216+UR12+0xc80], R181 ;  /* 0x000c80b5d8007988 */ /* 0x0001e2000800040c */
[----:B------:R-:W-:Y:S01]  /*76d0*/  IMAD.X R155, R237, 0x1, R252, P1 ;  /* 0x00000001ed9b7824 */ /* 0x000fe200008e06fc */
[----:B0-----:R-:W-:-:S05]  /*76e0*/  LOP3.LUT R181, R186, 0x20, RZ, 0x3c, !PT ;  /* 0x00000020bab57812 */ /* 0x001fca00078e3cff */
[----:B------:R0:W-:Y:S02]  /*76f0*/  STS.U16 [R181+UR12+0x100], R170 ;  /* 0x000100aab5007988 */ /* 0x0001e4000800040c */
[----:B0-----:R-:W-:Y:S02]  /*7700*/  PRMT R170, RZ, 0x7610, R170 ;  /* 0x00007610ffaa7816 */ /* 0x001fe400000000aa */
[----:B------:R0:W-:Y:S04]  /*7710*/  STS.U16 [R181+UR12+0x500], R169 ;  /* 0x000500a9b5007988 */ /* 0x0001e8000800040c */
[----:B------:R1:W3:Y:S01]  /*7720*/  @!P0 LDG.E.U16 R170, desc[UR14][R154.64] ;  /* 0x0000000e9aaa8981 */ /* 0x0002e2000c1e1500 */
[----:B0-----:R-:W-:Y:S02]  /*7730*/  PRMT R169, RZ, 0x7610, R169 ;  /* 0x00007610ffa97816 */ /* 0x001fe400000000a9 */
[----:B-1----:R-:W-:-:S05]  /*7740*/  IADD3 R154, P1, R228, R251, RZ ;  /* 0x000000fbe49a7210 */ /* 0x002fca0007f3e0ff */
[----:B------:R-:W-:Y:S01]  /*7750*/  IMAD.X R155, R229, 0x1, R252, P1 ;  /* 0x00000001e59b7824 */ /* 0x000fe200008e06fc */
[----:B------:R-:W-:Y:S04]  /*7760*/  STL [R1+0x244], R237 ;  /* 0x000244ed01007387 */ /* 0x000fe80000100800 */
[----:B------:R0:W3:Y:S04]  /*7770*/  @!P0 LDG.E.U16 R169, desc[UR14][R154.64] ;  /* 0x0000000e9aa98981 */ /* 0x0000e8000c1e1500 */
[----:B------:R1:W-:Y:S01]  /*7780*/  STL [R1+0x248], R228 ;  /* 0x000248e401007387 */ /* 0x0003e20000100800 */
[----:B0-----:R-:W-:-:S03]  /*7790*/  IADD3 R154, P1, R205, R251, RZ ;  /* 0x000000fbcd9a7210 */ /* 0x001fc60007f3e0ff */
[----:B------:R0:W-:Y:S04]  /*77a0*/  STL [R1+0x24c], R229 ;  /* 0x00024ce501007387 */ /* 0x0001e80000100800 */
[----:B------:R-:W2:Y:S04]  /*77b0*/  LDL R230, [R1+0x130] ;  /* 0x0001300001e67983 */ /* 0x000ea80000100800 */
[----:B-1----:R-:W3:Y:S04]  /*77c0*/  LDL R228, [R1+0x120] ;  /* 0x0001200001e47983 */ /* 0x002ee80000100800 */
[----:B0-----:R-:W3:Y:S04]  /*77d0*/  LDL R229, [R1+0x74] ;  /* 0x0000740001e57983 */ /* 0x001ee80000100800 */
[----:B------:R-:W3:Y:S01]  /*77e0*/  LDL R205, [R1+0x64] ;  /* 0x0000640001cd7983 */ /* 0x000ee20000100800 */
[----:B----4-:R-:W-:-:S03]  /*77f0*/  IMAD.X R155, R236, 0x1, R252, P1 ;  /* 0x00000001ec9b7824 */ /* 0x010fc600008e06fc */
[----:B------:R0:W-:Y:S04]  /*7800*/  STL [R1+0x258], R236 ;  /* 0x000258ec01007387 */ /* 0x0001e80000100800 */
[----:B0-----:R-:W4:Y:S04]  /*7810*/  LDL.LU R236, [R1+0xa4] ;  /* 0x0000a40001ec7983 */ /* 0x001f280000300800 */
[----:B------:R0:W-:Y:S04]  /*7820*/  STS.U16 [R181+UR12+0x900], R168 ;  /* 0x000900a8b5007988 */ /* 0x0001e8000800040c */
[----:B------:R-:W3:Y:S01]  /*7830*/  LDL R227, [R1+0x1cc] ;  /* 0x0001cc0001e37983 */ /* 0x000ee20000100800 */
[----:B0-----:R-:W-:-:S03]  /*7840*/  PRMT R168, RZ, 0x7610, R168 ;  /* 0x00007610ffa87816 */ /* 0x001fc600000000a8 */
[----:B------:R0:W-:Y:S04]  /*7850*/  STS.U16 [R181+UR12+0xd00], R167 ;  /* 0x000d00a7b5007988 */ /* 0x0001e8000800040c */
[----:B------:R1:W3:Y:S01]  /*7860*/  @!P0 LDG.E.U16 R168, desc[UR14][R154.64] ;  /* 0x0000000e9aa88981 */ /* 0x0002e2000c1e1500 */
[----:B0-----:R-:W-:Y:S02]  /*7870*/  PRMT R167, RZ, 0x7610, R167 ;  /* 0x00007610ffa77816 */ /* 0x001fe400000000a7 */
[-C--:B-1----:R-:W-:Y:S02]  /*7880*/  IADD3 R154, P1, R226, R251.reuse, RZ ;  /* 0x000000fbe29a7210 */ /* 0x082fe40007f3e0ff */
[----:B------:R-:W3:Y:S04]  /*7890*/  LDL R226, [R1+0x110] ;  /* 0x0001100001e27983 */ /* 0x000ee80000100800 */
[----:B------:R0:W-:Y:S02]  /*78a0*/  STS.U16 [R181+UR12+0x1100], R166 ;  /* 0x001100a6b5007988 */ /* 0x0001e4000800040c */
[----:B0-----:R-:W-:Y:S01]  /*78b0*/  PRMT R166, RZ, 0x7610, R166 ;  /* 0x00007610ffa67816 */ /* 0x001fe200000000a6 */
[----:B----4-:R-:W-:Y:S01]  /*78c0*/  IMAD.X R155, R236, 0x1, R252, P1 ;  /* 0x00000001ec9b7824 */ /* 0x010fe200008e06fc */
[----:B------:R-:W-:Y:S04]  /*78d0*/  STL [R1+0x274], R236 ;  /* 0x000274ec01007387 */ /* 0x000fe80000100800 */
[----:B------:R0:W4:Y:S04]  /*78e0*/  @!P0 LDG.E.U16 R167, desc[UR14][R154.64] ;  /* 0x0000000e9aa78981 */ /* 0x000128000c1e1500 */
[----:B------:R-:W4:Y:S04]  /*78f0*/  LDL R216, [R1+0x1bc] ;  /* 0x0001bc0001d87983 */ /* 0x000f280000100800 */
[----:B------:R-:W4:Y:S01]  /*7900*/  LDL R0, [R1+0xf0] ;  /* 0x0000f00001007983 */ /* 0x000f220000100800 */
[----:B0-----:R-:W-:-:S05]  /*7910*/  IADD3 R154, P1, R232, R251, RZ ;  /* 0x000000fbe89a7210 */ /* 0x001fca0007f3e0ff */
[--C-:B------:R-:W-:Y:S02]  /*7920*/  IMAD.X R155, R3, 0x1, R252.reuse, P1 ;  /* 0x00000001039b7824 */ /* 0x100fe400008e06fc */
[----:B------:R-:W4:Y:S04]  /*7930*/  LDL R3, [R1+0x100] ;  /* 0x0001000001037983 */ /* 0x000f280000100800 */
[----:B------:R0:W4:Y:S02]  /*7940*/  @!P0 LDG.E.U16 R166, desc[UR14][R154.64] ;  /* 0x0000000e9aa68981 */ /* 0x000124000c1e1500 */
[----:B0-----:R-:W-:Y:S02]  /*7950*/  IADD3 R154, P1, R2, R251, RZ ;  /* 0x000000fb029a7210 */ /* 0x001fe40007f3e0ff */
[----:B------:R-:W4:Y:S04]  /*7960*/  LDL R2, [R1+0x1ac] ;  /* 0x0001ac0001027983 */ /* 0x000f280000100800 */
[----:B------:R0:W-:Y:S01]  /*7970*/  STS.U16 [R181+UR12+0x1500], R165 ;  /* 0x001500a5b5007988 */ /* 0x0001e2000800040c */
[----:B------:R-:W-:-:S03]  /*7980*/  IMAD.X R155, R231, 0x1, R252, P1 ;  /* 0x00000001e79b7824 */ /* 0x000fc600008e06fc */
[----:B------:R1:W-:Y:S04]  /*7990*/  STS.U16 [R181+UR12+0x1900], R164 ;  /* 0x001900a4b5007988 */ /* 0x0003e8000800040c */
[----:B------:R2:W-:Y:S01]  /*79a0*/  STS.U16 [R181+UR12+0x1d00], R163 ;  /* 0x001d00a3b5007988 */ /* 0x0005e2000800040c */
[----:B0-----:R-:W-:-:S03]  /*79b0*/  PRMT R165, RZ, 0x7610, R165 ;  /* 0x00007610ffa57816 */ /* 0x001fc600000000a5 */
[----:B------:R-:W4:Y:S04]  /*79c0*/  LDL.LU R243, [R1+0xe0] ;  /* 0x0000e00001f37983 */ /* 0x000f280000300800 */
[----:B------:R0:W4:Y:S01]  /*79d0*/  @!P0 LDG.E.U16 R165, desc[UR14][R154.64] ;  /* 0x0000000e9aa58981 */ /* 0x000122000c1e1500 */
[----:B-1----:R-:W-:Y:S02]  /*79e0*/  PRMT R164, RZ, 0x7610, R164 ;  /* 0x00007610ffa47816 */ /* 0x002fe400000000a4 */
[----:B--2---:R-:W-:Y:S01]  /*79f0*/  PRMT R163, RZ, 0x7610, R163 ;  /* 0x00007610ffa37816 */ /* 0x004fe200000000a3 */
[----:B------:R-:W2:Y:S04]  /*7a00*/  LDL.LU R234, [R1+0x18c] ;  /* 0x00018c0001ea7983 */ /* 0x000ea80000300800 */
[----:B------:R-:W2:Y:S01]  /*7a10*/  LDL.LU R235, [R1+0xd0] ;  /* 0x0000d00001eb7983 */ /* 0x000ea20000300800 */
[----:B0-----:R-:W-:-:S05]  /*7a20*/  IADD3 R154, P1, R230, R251, RZ ;  /* 0x000000fbe69a7210 */ /* 0x001fca0007f3e0ff */
[----:B---3--:R-:W-:-:S05]  /*7a30*/  IMAD.X R155, R229, 0x1, R252, P1 ;  /* 0x00000001e59b7824 */ /* 0x008fca00008e06fc */
[----:B------:R0:W3:Y:S02]  /*7a40*/  @!P0 LDG.E.U16 R164, desc[UR14][R154.64] ;  /* 0x0000000e9aa48981 */ /* 0x0000e4000c1e1500 */
[----:B0-----:R-:W-:-:S05]  /*7a50*/  IADD3 R154, P1, R228, R251, RZ ;  /* 0x000000fbe49a7210 */ /* 0x001fca0007f3e0ff */
[----:B------:R-:W-:Y:S01]  /*7a60*/  IMAD.X R155, R205, 0x1, R252, P1 ;  /* 0x00000001cd9b7824 */ /* 0x000fe200008e06fc */
[----:B------:R-:W-:-:S04]  /*7a70*/  LOP3.LUT R205, R186, 0x30, RZ, 0x3c, !PT ;  /* 0x00000030bacd7812 */ /* 0x000fc800078e3cff */
[----:B------:R0:W3:Y:S04]  /*7a80*/  @!P0 LDG.E.U16 R163, desc[UR14][R154.64] ;  /* 0x0000000e9aa38981 */ /* 0x0000e8000c1e1500 */
[----:B------:R1:W-:Y:S01]  /*7a90*/  STS.U16 [R205+UR12+0x180], R159 ;  /* 0x0001809fcd007988 */ /* 0x0003e2000800040c */
[----:B0-----:R-:W-:Y:S02]  /*7aa0*/  IADD3 R154, P1, R227, R251, RZ ;  /* 0x000000fbe39a7210 */ /* 0x001fe40007f3e0ff */
[----:B-1----:R-:W-:-:S03]  /*7ab0*/  PRMT R159, RZ, 0x7610, R159 ;  /* 0x00007610ff9f7816 */ /* 0x002fc6000000009f */
[----:B------:R-:W-:Y:S01]  /*7ac0*/  IMAD.X R155, R226, 0x1, R252, P1 ;  /* 0x00000001e29b7824 */ /* 0x000fe200008e06fc */
[----:B------:R0:W-:Y:S04]  /*7ad0*/  STS.U16 [R205+UR12+0x580], R158 ;  /* 0x0005809ecd007988 */ /* 0x0001e8000800040c */
[----:B------:R4:W3:Y:S04]  /*7ae0*/  @!P0 LDG.E.U16 R159, desc[UR14][R154.64] ;  /* 0x0000000e9a9f8981 */ /* 0x0008e8000c1e1500 */
[----:B------:R-:W3:Y:S01]  /*7af0*/  LDL.LU R226, [R1+0x17c] ;  /* 0x00017c0001e27983 */ /* 0x000ee20000300800 */
[----:B0-----:R-:W-:-:S03]  /*7b00*/  PRMT R158, RZ, 0x7610, R158 ;  /* 0x00007610ff9e7816 */ /* 0x001fc6000000009e */
[----:B------:R-:W3:Y:S04]  /*7b10*/  LDL.LU R227, [R1+0xc0] ;  /* 0x0000c00001e37983 */ /* 0x000ee80000300800 */
[----:B------:R-:W3:Y:S04]  /*7b20*/  LDL R231, [R1+0x13c] ;  /* 0x00013c0001e77983 */ /* 0x000ee80000100800 */
[----:B------:R-:W3:Y:S04]  /*7b30*/  LDL R230, [R1+0x12c] ;  /* 0x00012c0001e67983 */ /* 0x000ee80000100800 */
[----:B------:R-:W3:Y:S01]  /*7b40*/  LDL R229, [R1+0x70] ;  /* 0x0000700001e57983 */ /* 0x000ee20000100800 */
[----:B----4-:R-:W-:-:S05]  /*7b50*/  IADD3 R154, P1, R216, R251, RZ ;  /* 0x000000fbd89a7210 */ /* 0x010fca0007f3e0ff */
[----:B------:R-:W-:-:S05]  /*7b60*/  IMAD.X R155, R3, 0x1, R252, P1 ;  /* 0x00000001039b7824 */ /* 0x000fca00008e06fc */
[----:B------:R0:W4:Y:S02]  /*7b70*/  @!P0 LDG.E.U16 R158, desc[UR14][R154.64] ;  /* 0x0000000e9a9e8981 */ /* 0x000124000c1e1500 */
[----:B0-----:R-:W-:Y:S02]  /*7b80*/  IADD3 R154, P1, R2, R251, RZ ;  /* 0x000000fb029a7210 */ /* 0x001fe40007f3e0ff */
[----:B------:R-:W4:Y:S03]  /*7b90*/  LDL R2, [R1+0x15c] ;  /* 0x00015c0001027983 */ /* 0x000f260000100800 */
[----:B------:R-:W-:Y:S02]  /*7ba0*/  IMAD.X R155, R0, 0x1, R252, P1 ;  /* 0x00000001009b7824 */ /* 0x000fe400008e06fc */
[----:B------:R-:W4:Y:S04]  /*7bb0*/  LDL R0, [R1+0x80] ;  /* 0x0000800001007983 */ /* 0x000f280000100800 */
[----:B------:R-:W4:Y:S04]  /*7bc0*/  LDL.LU R236, [R1+0x90] ;  /* 0x0000900001ec7983 */ /* 0x000f280000300800 */
[----:B------:R-:W4:Y:S04]  /*7bd0*/  LDL.LU R237, [R1+0xb0] ;  /* 0x0000b00001ed7983 */ /* 0x000f280000300800 */
[----:B------:R-:W4:Y:S04]  /*7be0*/  LDL.LU R249, [R1+0x16c] ;  /* 0x00016c0001f97983 */ /* 0x000f280000300800 */
[----:B------:R0:W-:Y:S02]  /*7bf0*/  STS.U16 [R205+UR12+0x980], R157 ;  /* 0x0009809dcd007988 */ /* 0x0001e4000800040c */
[----:B0-----:R-:W-:-:S02]  /*7c00*/  PRMT R157, RZ, 0x7610, R157 ;  /* 0x00007610ff9d7816 */ /* 0x001fc4000000009d */
[----:B------:R0:W-:Y:S04]  /*7c10*/  STS.U16 [R205+UR12+0xd80], R156 ;  /* 0x000d809ccd007988 */ /* 0x0001e8000800040c */
[----:B------:R1:W4:Y:S01]  /*7c20*/  @!P0 LDG.E.U16 R157, desc[UR14][R154.64] ;  /* 0x0000000e9a9d8981 */ /* 0x000322000c1e1500 */
[----:B0-----:R-:W-:Y:S02]  /*7c30*/  PRMT R156, RZ, 0x7610, R156 ;  /* 0x00007610ff9c7816 */ /* 0x001fe4000000009c */
[----:B-1----:R-:W-:Y:S01]  /*7c40*/  IADD3 R154, P1, R242, R251, RZ ;  /* 0x000000fbf29a7210 */ /* 0x002fe20007f3e0ff */
[----:B------:R2:W-:Y:S04]  /*7c50*/  STS.U16 [R205+UR12+0x1180], R180 ;  /* 0x001180b4cd007988 */ /* 0x0005e8000800040c */
[----:B------:R-:W-:-:S05]  /*7c60*/  IMAD.X R155, R243, 0x1, R252, P1 ;  /* 0x00000001f39b7824 */ /* 0x000fca00008e06fc */
[----:B------:R0:W4:Y:S01]  /*7c70*/  @!P0 LDG.E.U16 R156, desc[UR14][R154.64] ;  /* 0x0000000e9a9c8981 */ /* 0x000122000c1e1500 */
[----:B--2---:R-:W-:-:S05]  /*7c80*/  IADD3 R180, P1, R234, R251, RZ ;  /* 0x000000fbeab47210 */ /* 0x004fca0007f3e0ff */
[----:B------:R-:W-:Y:S01]  /*7c90*/  IMAD.X R181, R235, 0x1, R252, P1 ;  /* 0x00000001ebb57824 */ /* 0x000fe200008e06fc */
[----:B0-----:R-:W-:-:S06]  /*7ca0*/  PRMT R155, RZ, 0x7610, R155 ;  /* 0x00007610ff9b7816 */ /* 0x001fcc000000009b */
[----:B------:R3:W2:Y:S01]  /*7cb0*/  @!P0 LDG.E.U16 R155, desc[UR14][R180.64] ;  /* 0x0000000eb49b8981 */ /* 0x0006a2000c1e1500 */
[----:B------:R-:W-:Y:S02]  /*7cc0*/  PRMT R154, RZ, 0x7610, R154 ;  /* 0x00007610ff9a7816 */ /* 0x000fe4000000009a */
[-C--:B---3--:R-:W-:Y:S01]  /*7cd0*/  IADD3 R180, P1, R226, R251.reuse, RZ ;  /* 0x000000fbe2b47210 */ /* 0x088fe20007f3e0ff */
[----:B------:R-:W-:Y:S04]  /*7ce0*/  STL [R1+0x250], R242 ;  /* 0x000250f201007387 */ /* 0x000fe80000100800 */
[----:B------:R-:W-:Y:S01]  /*7cf0*/  IMAD.X R181, R227, 0x1, R252, P1 ;  /* 0x00000001e3b57824 */ /* 0x000fe200008e06fc */
[----:B------:R-:W-:Y:S04]  /*7d00*/  STL [R1+0x254], R243 ;  /* 0x000254f301007387 */ /* 0x000fe80000100800 */
[----:B------:R0:W-:Y:S04]  /*7d10*/  STL [R1+0x25c], R234 ;  /* 0x00025cea01007387 */ /* 0x0001e80000100800 */
[----:B------:R4:W3:Y:S04]  /*7d20*/  @!P0 LDG.E.U16 R154, desc[UR14][R180.64] ;  /* 0x0000000eb49a8981 */ /* 0x0008e8000c1e1500 */
[----:B0-----:R-:W2:Y:S04]  /*7d30*/  LDL.LU R234, [R1+0xa0] ;  /* 0x0000a00001ea7983 */ /* 0x001ea80000300800 */
[----:B------:R-:W-:Y:S04]  /*7d40*/  STL [R1+0x260], R235 ;  /* 0x000260eb01007387 */ /* 0x000fe80000100800 */
[----:B------:R-:W-:Y:S04]  /*7d50*/  STL [R1+0x264], R226 ;  /* 0x000264e201007387 */ /* 0x000fe80000100800 */
[----:B------:R-:W-:Y:S01]  /*7d60*/  STL [R1+0x268], R227 ;  /* 0x000268e301007387 */ /* 0x000fe20000100800 */
[----:B----4-:R-:W-:-:S03]  /*7d70*/  IADD3 R180, P1, R249, R251, RZ ;  /* 0x000000fbf9b47210 */ /* 0x010fc60007f3e0ff */
[----:B------:R-:W-:Y:S02]  /*7d80*/  STL [R1+0x26c], R249 ;  /* 0x00026cf901007387 */ /* 0x000fe40000100800 */
[----:B------:R-:W-:Y:S02]  /*7d90*/  IMAD.X R181, R237, 0x1, R252, P1 ;  /* 0x00000001edb57824 */ /* 0x000fe400008e06fc */
[----:B------:R0:W-:Y:S04]  /*7da0*/  STL [R1+0x270], R237 ;  /* 0x000270ed01007387 */ /* 0x0001e80000100800 */
[----:B0-----:R-:W4:Y:S04]  /*7db0*/  LDL.LU R237, [R1+0x14c] ;  /* 0x00014c0001ed7983 */ /* 0x001f280000300800 */
[----:B------:R-:W3:Y:S04]  /*7dc0*/  LDL R228, [R1+0x11c] ;  /* 0x00011c0001e47983 */ /* 0x000ee80000100800 */
[----:B------:R-:W3:Y:S04]  /*7dd0*/  LDL R227, [R1+0x60] ;  /* 0x0000600001e37983 */ /* 0x000ee80000100800 */
[----:B------:R0:W-:Y:S04]  /*7de0*/  STS.U16 [R205+UR12+0x1980], R153 ;  /* 0x00198099cd007988 */ /* 0x0001e8000800040c */
[----:B------:R-:W3:Y:S04]  /*7df0*/  LDL R3, [R1+0x1c8] ;  /* 0x0001c80001037983 */ /* 0x000ee80000100800 */
[----:B------:R-:W-:Y:S01]  /*7e00*/  STS.U16 [R205+UR12+0x1580], R183 ;  /* 0x001580b7cd007988 */ /* 0x000fe2000800040c */
[----:B0-----:R-:W-:-:S03]  /*7e10*/  PRMT R153, RZ, 0x7610, R153 ;  /* 0x00007610ff997816 */ /* 0x001fc60000000099 */
[----:B------:R0:W-:Y:S04]  /*7e20*/  STS.U16 [R205+UR12+0x1d80], R179 ;  /* 0x001d80b3cd007988 */ /* 0x0001e8000800040c */
[----:B------:R1:W3:Y:S04]  /*7e30*/  @!P0 LDG.E.U16 R153, desc[UR14][R180.64] ;  /* 0x0000000eb4998981 */ /* 0x0002e8000c1e1500 */
[----:B------:R-:W3:Y:S01]  /*7e40*/  LDL R226, [R1+0x1b8] ;  /* 0x0001b80001e27983 */ /* 0x000ee20000100800 */
[----:B0-----:R-:W-:-:S03]  /*7e50*/  LOP3.LUT R205, R186, 0x40, RZ, 0x3c, !PT ;  /* 0x00000040bacd7812 */ /* 0x001fc600078e3cff */
[----:B------:R-:W3:Y:S01]  /*7e60*/  LDL R216, [R1+0xfc] ;  /* 0x0000fc0001d87983 */ /* 0x000ee20000100800 */
[----:B-1----:R-:W-:-:S03]  /*7e70*/  IADD3 R180, P1, R2, R251, RZ ;  /* 0x000000fb02b47210 */ /* 0x002fc60007f3e0ff */
[----:B------:R-:W3:Y:S01]  /*7e80*/  LDL R2, [R1+0x10c] ;  /* 0x00010c0001027983 */ /* 0x000ee20000100800 */
[----:B------:R-:W-:-:S03]  /*7e90*/  PRMT R179, RZ, 0x7610, R179 ;  /* 0x00007610ffb37816 */ /* 0x000fc600000000b3 */
[----:B------:R4:W-:Y:S04]  /*7ea0*/  STS.U16 [R205+UR12+0x200], R182 ;  /* 0x000200b6cd007988 */ /* 0x0009e8000800040c */
[----:B------:R0:W-:Y:S01]  /*7eb0*/  STS.U16 [R205+UR12+0x600], R204 ;  /* 0x000600cccd007988 */ /* 0x0001e2000800040c */
[----:B--2---:R-:W-:-:S05]  /*7ec0*/  IMAD.X R181, R234, 0x1, R252, P1 ;  /* 0x00000001eab57824 */ /* 0x004fca00008e06fc */
[----:B------:R1:W2:Y:S04]  /*7ed0*/  @!P0 LDG.E.U16 R179, desc[UR14][R180.64] ;  /* 0x0000000eb4b38981 */ /* 0x0002a8000c1e1500 */
[----:B------:R-:W-:Y:S01]  /*7ee0*/  STL [R1+0x278], R234 ;  /* 0x000278ea01007387 */ /* 0x000fe20000100800 */
[----:B-1----:R-:W-:Y:S02]  /*7ef0*/  PRMT R180, RZ, 0x7610, R180 ;  /* 0x00007610ffb47816 */ /* 0x002fe400000000b4 */
[----:B----4-:R-:W-:-:S05]  /*7f00*/  IADD3 R182, P1, R237, R251, RZ ;  /* 0x000000fbedb67210 */ /* 0x010fca0007f3e0ff */
[----:B------:R-:W-:Y:S01]  /*7f10*/  IMAD.X R183, R236, 0x1, R252, P1 ;  /* 0x00000001ecb77824 */ /* 0x000fe200008e06fc */
[----:B------:R-:W-:Y:S04]  /*7f20*/  STL [R1+0x28c], R237 ;  /* 0x00028ced01007387 */ /* 0x000fe80000100800 */
[----:B------:R1:W4:Y:S04]  /*7f30*/  @!P0 LDG.E.U16 R180, desc[UR14][R182.64] ;  /* 0x0000000eb6b48981 */ /* 0x000328000c1e1500 */
[----:B------:R-:W-:Y:S04]  /*7f40*/  STL [R1+0x290], R236 ;  /* 0x000290ec01007387 */ /* 0x000fe80000100800 */
[----:B0-----:R-:W2:Y:S01]  /*7f50*/  LDL R204, [R1+0x1a8] ;  /* 0x0001a80001cc7983 */ /* 0x001ea20000100800 */
[----:B-1----:R-:W-:-:S05]  /*7f60*/  IADD3 R182, P1, R231, R251, RZ ;  /* 0x000000fbe7b67210 */ /* 0x002fca0007f3e0ff */
[----:B------:R-:W-:Y:S02]  /*7f70*/  IMAD.X R183, R0, 0x1, R252, P1 ;  /* 0x0000000100b77824 */ /* 0x000fe400008e06fc */
[----:B------:R-:W4:Y:S01]  /*7f80*/  LDL R0, [R1+0xec] ;  /* 0x0000ec0001007983 */ /* 0x000f220000100800 */
[----:B------:R-:W-:-:S03]  /*7f90*/  PRMT R181, RZ, 0x7610, R181 ;  /* 0x00007610ffb57816 */ /* 0x000fc600000000b5 */
[----:B------:R0:W-:Y:S04]  /*7fa0*/  STS.U16 [R205+UR12+0xa00], R184 ;  /* 0x000a00b8cd007988 */ /* 0x0001e8000800040c */
[----:B------:R1:W4:Y:S04]  /*7fb0*/  @!P0 LDG.E.U16 R181, desc[UR14][R182.64] ;  /* 0x0000000eb6b58981 */ /* 0x000328000c1e1500 */
[----:B------:R3:W-:Y:S01]  /*7fc0*/  STS.U16 [R205+UR12+0xe00], R185 ;  /* 0x000e00b9cd007988 */ /* 0x0007e2000800040c */
[----:B0-----:R-:W-:-:S03]  /*7fd0*/  PRMT R184, RZ, 0x7610, R184 ;  /* 0x00007610ffb87816 */ /* 0x001fc600000000b8 */
[----:B------:R0:W-:Y:S01]  /*7fe0*/  STS.U16 [R205+UR12+0x1200], R187 ;  /* 0x001200bbcd007988 */ /* 0x0001e2000800040c */
[----:B-1----:R-:W-:-:S03]  /*7ff0*/  IADD3 R182, P1, R230, R251, RZ ;  /* 0x000000fbe6b67210 */ /* 0x002fc60007f3e0ff */
[----:B------:R-:W4:Y:S02]  /*8000*/  LDL.LU R241, [R1+0xdc] ;  /* 0x0000dc0001f17983 */ /* 0x000f240000300800 */
[----:B------:R-:W-:Y:S01]  /*8010*/  IMAD.X R183, R229, 0x1, R252, P1 ;  /* 0x00000001e5b77824 */ /* 0x000fe200008e06fc */
[----:B---3--:R-:W-:Y:S01]  /*8020*/  PRMT R185, RZ, 0x7610, R185 ;  /* 0x00007610ffb97816 */ /* 0x008fe200000000b9 */
[----:B------:R-:W3:Y:S04]  /*8030*/  LDL.LU R240, [R1+0x198] ;  /* 0x0001980001f07983 */ /* 0x000ee80000300800 */
[----:B------:R1:W3:Y:S02]  /*8040*/  @!P0 LDG.E.U16 R184, desc[UR14][R182.64] ;  /* 0x0000000eb6b88981 */ /* 0x0002e4000c1e1500 */
[----:B-1----:R-:W-:-:S05]  /*8050*/  IADD3 R182, P1, R228, R251, RZ ;  /* 0x000000fbe4b67210 */ /* 0x002fca0007f3e0ff */
[----:B------:R-:W-:-:S05]  /*8060*/  IMAD.X R183, R227, 0x1, R252, P1 ;  /* 0x00000001e3b77824 */ /* 0x000fca00008e06fc */
[----:B------:R1:W3:Y:S01]  /*8070*/  @!P0 LDG.E.U16 R185, desc[UR14][R182.64] ;  /* 0x0000000eb6b98981 */ /* 0x0002e2000c1e1500 */
[----:B0-----:R-:W-:Y:S02]  /*8080*/  PRMT R187, RZ, 0x7610, R187 ;  /* 0x00007610ffbb7816 */ /* 0x001fe400000000bb */
[----:B-1----:R-:W-:Y:S01]  /*8090*/  IADD3 R182, P1, R3, R251, RZ ;  /* 0x000000fb03b67210 */ /* 0x002fe20007f3e0ff */
[----:B------:R0:W-:Y:S04]  /*80a0*/  STS.U16 [R205+UR12+0x1600], R188 ;  /* 0x001600bccd007988 */ /* 0x0001e8000800040c */
[----:B------:R-:W-:Y:S01]  /*80b0*/  IMAD.X R183, R2, 0x1, R252, P1 ;  /* 0x0000000102b77824 */ /* 0x000fe200008e06fc */
[----:B------:R-:W3:Y:S04]  /*80c0*/  LDL.LU R3, [R1+0x108] ;  /* 0x0001080001037983 */ /* 0x000ee80000300800 */
[----:B------:R1:W3:Y:S01]  /*80d0*/  @!P0 LDG.E.U16 R187, desc[UR14][R182.64] ;  /* 0x0000000eb6bb8981 */ /* 0x0002e2000c1e1500 */
[----:B0-----:R-:W-:-:S03]  /*80e0*/  PRMT R188, RZ, 0x7610, R188 ;  /* 0x00007610ffbc7816 */ /* 0x001fc600000000bc */
[----:B------:R-:W3:Y:S04]  /*80f0*/  LDL.LU R2, [R1+0x1c4] ;  /* 0x0001c40001027983 */ /* 0x000ee80000300800 */
[----:B------:R-:W3:Y:S01]  /*8100*/  LDL.LU R233, [R1+0xcc] ;  /* 0x0000cc0001e97983 */ /* 0x000ee20000300800 */
[----:B-1----:R-:W-:-:S03]  /*8110*/  IADD3 R182, P1, R226, R251, RZ ;  /* 0x000000fbe2b67210 */ /* 0x002fc60007f3e0ff */
[----:B------:R-:W3:Y:S02]  /*8120*/  LDL.LU R232, [R1+0x188] ;  /* 0x0001880001e87983 */ /* 0x000ee40000300800 */
[----:B------:R-:W-:Y:S02]  /*8130*/  IMAD.X R183, R216, 0x1, R252, P1 ;  /* 0x00000001d8b77824 */ /* 0x000fe400008e06fc */
[----:B------:R-:W3:Y:S04]  /*8140*/  LDL R230, [R1+0x1b4] ;  /* 0x0001b40001e67983 */ /* 0x000ee80000100800 */
[----:B------:R2:W3:Y:S04]  /*8150*/  @!P0 LDG.E.U16 R188, desc[UR14][R182.64] ;  /* 0x0000000eb6bc8981 */ /* 0x0004e8000c1e1500 */
[----:B------:R-:W3:Y:S04]  /*8160*/  LDL R216, [R1+0x8c] ;  /* 0x00008c0001d87983 */ /* 0x000ee80000100800 */
[----:B------:R-:W3:Y:S04]  /*8170*/  LDL R227, [R1+0xf8] ;  /* 0x0000f80001e37983 */ /* 0x000ee80000100800 */
[----:B------:R-:W3:Y:S04]  /*8180*/  LDL.LU R234, [R1+0x148] ;  /* 0x0001480001ea7983 */ /* 0x000ee80000300800 */
[----:B------:R-:W3:Y:S04]  /*8190*/  LDL.LU R226, [R1+0x9c] ;  /* 0x00009c0001e27983 */ /* 0x000ee80000300800 */
[----:B------:R-:W3:Y:S04]  /*81a0*/  LDL.LU R235, [R1+0x158] ;  /* 0x0001580001eb7983 */ /* 0x000ee80000300800 */
[----:B------:R-:W3:Y:S04]  /*81b0*/  LDL.LU R229, [R1+0xac] ;  /* 0x0000ac0001e57983 */ /* 0x000ee80000300800 */
[----:B------:R-:W3:Y:S04]  /*81c0*/  LDL.LU R228, [R1+0x168] ;  /* 0x0001680001e47983 */ /* 0x000ee80000300800 */
[----:B------:R-:W3:Y:S01]  /*81d0*/  LDL.LU R248, [R1+0xbc] ;  /* 0x0000bc0001f87983 */ /* 0x000ee20000300800 */
[----:B--2---:R-:W-:-:S05]  /*81e0*/  IADD3 R182, P1, R204, R251, RZ ;  /* 0x000000fbccb67210 */ /* 0x004fca0007f3e0ff */
[----:B----4-:R-:W-:Y:S02]  /*81f0*/  IMAD.X R183, R0, 0x1, R252, P1 ;  /* 0x0000000100b77824 */ /* 0x010fe400008e06fc */
[----:B------:R-:W2:Y:S04]  /*8200*/  LDL.LU R0, [R1+0x178] ;  /* 0x0001780001007983 */ /* 0x000ea80000300800 */
[----:B------:R0:W-:Y:S04]  /*8210*/  STS.U16 [R205+UR12+0x1a00], R191 ;  /* 0x001a00bfcd007988 */ /* 0x0001e8000800040c */
[----:B------:R1:W-:Y:S01]  /*8220*/  STS.U16 [R205+UR12+0x1e00], R203 ;  /* 0x001e00cbcd007988 */ /* 0x0003e2000800040c */
[----:B------:R-:W-:-:S03]  /*8230*/  LOP3.LUT R204, R186, 0x50, RZ, 0x3c, !PT ;  /* 0x00000050bacc7812 */ /* 0x000fc600078e3cff */
[----:B------:R-:W4:Y:S01]  /*8240*/  LDL.LU R247, [R1+0xe8] ;  /* 0x0000e80001f77983 */ /* 0x000f220000300800 */
[----:B0-----:R-:W-:Y:S02]  /*8250*/  PRMT R191, RZ, 0x7610, R191 ;  /* 0x00007610ffbf7816 */ /* 0x001fe400000000bf */
[----:B-1----:R-:W-:Y:S01]  /*8260*/  PRMT R203, RZ, 0x7610, R203 ;  /* 0x00007610ffcb7816 */ /* 0x002fe200000000cb */
[----:B------:R0:W-:Y:S04]  /*8270*/  STS.U16 [R204+UR12+0x280], R202 ;  /* 0x000280cacc007988 */ /* 0x0001e8000800040c */
[----:B------:R3:W4:Y:S04]  /*8280*/  @!P0 LDG.E.U16 R191, desc[UR14][R182.64] ;  /* 0x0000000eb6bf8981 */ /* 0x000728000c1e1500 */
[----:B------:R-:W4:Y:S01]  /*8290*/  LDL.LU R246, [R1+0x1a4] ;  /* 0x0001a40001f67983 */ /* 0x000f220000300800 */
[----:B---3--:R-:W-:-:S05]  /*82a0*/  IADD3 R182, P1, R240, R251, RZ ;  /* 0x000000fbf0b67210 */ /* 0x008fca0007f3e0ff */
[----:B------:R-:W-:-:S05]  /*82b0*/  IMAD.X R183, R241, 0x1, R252, P1 ;  /* 0x00000001f1b77824 */ /* 0x000fca00008e06fc */
[----:B------:R1:W3:Y:S01]  /*82c0*/  @!P0 LDG.E.U16 R203, desc[UR14][R182.64] ;  /* 0x0000000eb6cb8981 */ /* 0x0002e2000c1e1500 */
[----:B0-----:R-:W-:-:S03]  /*82d0*/  PRMT R202, RZ, 0x7610, R202 ;  /* 0x00007610ffca7816 */ /* 0x001fc600000000ca */
[----:B------:R-:W-:Y:S04]  /*82e0*/  STL [R1+0x27c], R240 ;  /* 0x00027cf001007387 */ /* 0x000fe80000100800 */
[----:B------:R-:W-:Y:S04]  /*82f0*/  STL [R1+0x280], R241 ;  /* 0x000280f101007387 */ /* 0x000fe80000100800 */
[----:B------:R0:W-:Y:S01]  /*8300*/  STS.U16 [R204+UR12+0x680], R201 ;  /* 0x000680c9cc007988 */ /* 0x0001e2000800040c */
[----:B-1----:R-:W-:-:S05]  /*8310*/  IADD3 R182, P1, R232, R251, RZ ;  /* 0x000000fbe8b67210 */ /* 0x002fca0007f3e0ff */
[----:B------:R-:W-:Y:S01]  /*8320*/  IMAD.X R183, R233, 0x1, R252, P1 ;  /* 0x00000001e9b77824 */ /* 0x000fe200008e06fc */
[----:B------:R1:W-:Y:S04]  /*8330*/  STL [R1+0x284], R232 ;  /* 0x000284e801007387 */ /* 0x0003e80000100800 */
[----:B------:R2:W3:Y:S01]  /*8340*/  @!P0 LDG.E.U16 R202, desc[UR14][R182.64] ;  /* 0x0000000eb6ca8981 */ /* 0x0004e2000c1e1500 */
[----:B0-----:R-:W-:-:S03]  /*8350*/  PRMT R201, RZ, 0x7610, R201 ;  /* 0x00007610ffc97816 */ /* 0x001fc600000000c9 */
[----:B-1----:R-:W4:Y:S04]  /*8360*/  LDL.LU R232, [R1+0x138] ;  /* 0x0001380001e87983 */ /* 0x002f280000300800 */
[----:B------:R0:W-:Y:S04]  /*8370*/  STL [R1+0x288], R233 ;  /* 0x000288e901007387 */ /* 0x0001e80000100800 */
[----:B0-----:R-:W3:Y:S04]  /*8380*/  LDL.LU R233, [R1+0x7c] ;  /* 0x00007c0001e97983 */ /* 0x001ee80000300800 */
[----:B------:R0:W-:Y:S02]  /*8390*/  STS.U16 [R204+UR12+0xa80], R200 ;  /* 0x000a80c8cc007988 */ /* 0x0001e4000800040c */
[----:B0-----:R-:W-:-:S02]  /*83a0*/  PRMT R200, RZ, 0x7610, R200 ;  /* 0x00007610ffc87816 */ /* 0x001fc400000000c8 */
[----:B--2---:R-:W-:-:S05]  /*83b0*/  IADD3 R182, P1, R0, R251, RZ ;  /* 0x000000fb00b67210 */ /* 0x004fca0007f3e0ff */
[----:B------:R-:W-:Y:S01]  /*83c0*/  IMAD.X R183, R248, 0x1, R252, P1 ;  /* 0x00000001f8b77824 */ /* 0x000fe200008e06fc */
[----:B------:R0:W-:Y:S04]  /*83d0*/  STL [R1+0x294], R0 ;  /* 0x0002940001007387 */ /* 0x0001e80000100800 */
[----:B------:R1:W2:Y:S04]  /*83e0*/  @!P0 LDG.E.U16 R201, desc[UR14][R182.64] ;  /* 0x0000000eb6c98981 */ /* 0x0002a8000c1e1500 */
[----:B0-----:R-:W2:Y:S01]  /*83f0*/  LDL.LU R0, [R1+0x128] ;  /* 0x0001280001007983 */ /* 0x001ea20000300800 */
[----:B-1----:R-:W-:-:S03]  /*8400*/  IADD3 R182, P1, R228, R251, RZ ;  /* 0x000000fbe4b67210 */ /* 0x002fc60007f3e0ff */
[----:B------:R0:W-:Y:S02]  /*8410*/  STL [R1+0x298], R248 ;  /* 0x000298f801007387 */ /* 0x0001e40000100800 */
[----:B------:R-:W-:-:S05]  /*8420*/  IMAD.X R183, R229, 0x1, R252, P1 ;  /* 0x00000001e5b77824 */ /* 0x000fca00008e06fc */
[----:B------:R1:W2:Y:S04]  /*8430*/  @!P0 LDG.E.U16 R200, desc[UR14][R182.64] ;  /* 0x0000000eb6c88981 */ /* 0x0002a8000c1e1500 */
[----:B0-----:R-:W2:Y:S04]  /*8440*/  LDL.LU R248, [R1+0x6c] ;  /* 0x00006c0001f87983 */ /* 0x001ea80000300800 */
[----:B------:R-:W-:Y:S01]  /*8450*/  STL [R1+0x29c], R228 ;  /* 0x00029ce401007387 */ /* 0x000fe20000100800 */
[----:B-1----:R-:W-:-:S03]  /*8460*/  IADD3 R182, P1, R235, R251, RZ ;  /* 0x000000fbebb67210 */ /* 0x002fc60007f3e0ff */
[----:B------:R-:W-:Y:S04]  /*8470*/  STL [R1+0x2a0], R229 ;  /* 0x0002a0e501007387 */ /* 0x000fe80000100800 */
[----:B------:R0:W-:Y:S01]  /*8480*/  STL [R1+0x2a4], R235 ;  /* 0x0002a4eb01007387 */ /* 0x0001e20000100800 */
[----:B------:R-:W-:-:S03]  /*8490*/  IMAD.X R183, R226, 0x1, R252, P1 ;  /* 0x00000001e2b77824 */ /* 0x000fc600008e06fc */
[----:B0-----:R-:W2:Y:S04]  /*84a0*/  LDL.LU R235, [R1+0x118] ;  /* 0x0001180001eb7983 */ /* 0x001ea80000300800 */
[----:B------:R0:W-:Y:S04]  /*84b0*/  STL [R1+0x2a8], R226 ;  /* 0x0002a8e201007387 */ /* 0x0001e80000100800 */
[----:B0-----:R-:W2:Y:S04]  /*84c0*/  LDL.LU R226, [R1+0x5c] ;  /* 0x00005c0001e27983 */ /* 0x001ea80000300800 */
[----:B------:R0:W-:Y:S02]  /*84d0*/  STS.U16 [R204+UR12+0xe80], R199 ;  /* 0x000e80c7cc007988 */ /* 0x0001e4000800040c */
[----:B0-----:R-:W-:-:S02]  /*84e0*/  PRMT R199, RZ, 0x7610, R199 ;  /* 0x00007610ffc77816 */ /* 0x001fc400000000c7 */
[----:B------:R0:W-:Y:S04]  /*84f0*/  STS.U16 [R204+UR12+0x1280], R198 ;  /* 0x001280c6cc007988 */ /* 0x0001e8000800040c */
[----:B------:R1:W2:Y:S01]  /*8500*/  @!P0 LDG.E.U16 R199, desc[UR14][R182.64] ;  /* 0x0000000eb6c78981 */ /* 0x0002a2000c1e1500 */
[----:B0-----:R-:W-:Y:S02]  /*8510*/  PRMT R198, RZ, 0x7610, R198 ;  /* 0x00007610ffc67816 */ /* 0x001fe400000000c6 */
[----:B-1----:R-:W-:-:S05]  /*8520*/  IADD3 R182, P1, R234, R251, RZ ;  /* 0x000000fbeab67210 */ /* 0x002fca0007f3e0ff */
[----:B------:R-:W-:Y:S01]  /*8530*/  IMAD.X R183, R216, 0x1, R252, P1 ;  /* 0x00000001d8b77824 */ /* 0x000fe200008e06fc */
[----:B------:R0:W-:Y:S04]  /*8540*/  STS.U16 [R204+UR12+0x1680], R197 ;  /* 0x001680c5cc007988 */ /* 0x0001e8000800040c */
[----:B------:R4:W2:Y:S01]  /*8550*/  @!P0 LDG.E.U16 R198, desc[UR14][R182.64] ;  /* 0x0000000eb6c68981 */ /* 0x0008a2000c1e1500 */
[----:B0-----:R-:W-:Y:S02]  /*8560*/  PRMT R197, RZ, 0x7610, R197 ;  /* 0x00007610ffc57816 */ /* 0x001fe400000000c5 */
[----:B----4-:R-:W-:-:S05]  /*8570*/  IADD3 R182, P1, R232, R251, RZ ;  /* 0x000000fbe8b67210 */ /* 0x010fca0007f3e0ff */
[----:B---3--:R-:W-:Y:S01]  /*8580*/  IMAD.X R183, R233, 0x1, R252, P1 ;  /* 0x00000001e9b77824 */ /* 0x008fe200008e06fc */
[----:B------:R0:W-:Y:S04]  /*8590*/  STS.U16 [R204+UR12+0x1a80], R196 ;  /* 0x001a80c4cc007988 */ /* 0x0001e8000800040c */
[----:B------:R2:W3:Y:S01]  /*85a0*/  @!P0 LDG.E.U16 R197, desc[UR14][R182.64] ;  /* 0x0000000eb6c58981 */ /* 0x0004e2000c1e1500 */
[----:B0-----:R-:W-:-:S03]  /*85b0*/  PRMT R196, RZ, 0x7610, R196 ;  /* 0x00007610ffc47816 */ /* 0x001fc600000000c4 */
[----:B------:R0:W-:Y:S04]  /*85c0*/  STS.U16 [R204+UR12+0x1e80], R195 ;  /* 0x001e80c3cc007988 */ /* 0x0001e8000800040c */
[----:B------:R-:W-:Y:S04]  /*85d0*/  STL [R1+0x2ac], R234 ;  /* 0x0002acea01007387 */ /* 0x000fe80000100800 */
[----:B------:R1:W-:Y:S01]  /*85e0*/  STL [R1+0x2b0], R232 ;  /* 0x0002b0e801007387 */ /* 0x0003e20000100800 */
[----:B0-----:R-:W-:-:S03]  /*85f0*/  PRMT R195, RZ, 0x7610, R195 ;  /* 0x00007610ffc37816 */ /* 0x001fc600000000c3 */
[----:B------:R-:W4:Y:S04]  /*8600*/  LDL.LU R238, [R1+0x194] ;  /* 0x0001940001ee7983 */ /* 0x000f280000300800 */
[----:B-1----:R-:W3:Y:S04]  /*8610*/  LDL.LU R232, [R1+0x58] ;  /* 0x0000580001e87983 */ /* 0x002ee80000300800 */
[----:B------:R-:W3:Y:S04]  /*8620*/  LDL.LU R234, [R1+0x114] ;  /* 0x0001140001ea7983 */ /* 0x000ee80000300800 */
[----:B------:R-:W3:Y:S04]  /*8630*/  LDL.LU R229, [R1+0x68] ;  /* 0x0000680001e57983 */ /* 0x000ee80000300800 */
[----:B------:R-:W3:Y:S04]  /*8640*/  LDL.LU R228, [R1+0x124] ;  /* 0x0001240001e47983 */ /* 0x000ee80000300800 */
[----:B------:R-:W3:Y:S04]  /*8650*/  LDL.LU R236, [R1+0x78] ;  /* 0x0000780001ec7983 */ /* 0x000ee80000300800 */
[----:B------:R-:W3:Y:S04]  /*8660*/  LDL.LU R237, [R1+0x134] ;  /* 0x0001340001ed7983 */ /* 0x000ee80000300800 */
[----:B------:R-:W3:Y:S04]  /*8670*/  LDL.LU R241, [R1+0x88] ;  /* 0x0000880001f17983 */ /* 0x000ee80000300800 */
[----:B------:R-:W3:Y:S04]  /*8680*/  LDL.LU R240, [R1+0x144] ;  /* 0x0001440001f07983 */ /* 0x000ee80000300800 */
[----:B------:R-:W3:Y:S01]  /*8690*/  LDL.LU R249, [R1+0x98] ;  /* 0x0000980001f97983 */ /* 0x000ee20000300800 */
[----:B--2---:R-:W-:-:S05]  /*86a0*/  IADD3 R182, P1, R0, R251, RZ ;  /* 0x000000fb00b67210 */ /* 0x004fca0007f3e0ff */
[----:B------:R-:W-:-:S05]  /*86b0*/  IMAD.X R183, R248, 0x1, R252, P1 ;  /* 0x00000001f8b77824 */ /* 0x000fca00008e06fc */
[----:B------:R0:W2:Y:S02]  /*86c0*/  @!P0 LDG.E.U16 R196, desc[UR14][R182.64] ;  /* 0x0000000eb6c48981 */ /* 0x0000a4000c1e1500 */
[----:B0-----:R-:W-:-:S05]  /*86d0*/  IADD3 R182, P1, R235, R251, RZ ;  /* 0x000000fbebb67210 */ /* 0x001fca0007f3e0ff */
[----:B------:R-:W-:-:S05]  /*86e0*/  IMAD.X R183, R226, 0x1, R252, P1 ;  /* 0x00000001e2b77824 */ /* 0x000fca00008e06fc */
[----:B------:R0:W2:Y:S02]  /*86f0*/  @!P0 LDG.E.U16 R195, desc[UR14][R182.64] ;  /* 0x0000000eb6c38981 */ /* 0x0000a4000c1e1500 */
[----:B0-----:R-:W-:-:S05]  /*8700*/  IADD3 R182, P1, R230, R251, RZ ;  /* 0x000000fbe6b67210 */ /* 0x001fca0007f3e0ff */
[----:B------:R-:W-:Y:S02]  /*8710*/  IMAD.X R183, R227, 0x1, R252, P1 ;  /* 0x00000001e3b77824 */ /* 0x000fe400008e06fc */
[----:B------:R-:W3:Y:S04]  /*8720*/  LDL.LU R227, [R1+0x154] ;  /* 0x0001540001e37983 */ /* 0x000ee80000300800 */
[----:B------:R-:W2:Y:S04]  /*8730*/  LDL.LU R243, [R1+0xa8] ;  /* 0x0000a80001f37983 */ /* 0x000ea80000300800 */
[----:B------:R-:W3:Y:S04]  /*8740*/  LDL.LU R242, [R1+0x164] ;  /* 0x0001640001f27983 */ /* 0x000ee80000300800 */
[----:B------:R-:W2:Y:S04]  /*8750*/  LDL.LU R245, [R1+0xb8] ;  /* 0x0000b80001f57983 */ /* 0x000ea80000300800 */
[----:B------:R-:W3:Y:S04]  /*8760*/  LDL.LU R244, [R1+0x174] ;  /* 0x0001740001f47983 */ /* 0x000ee80000300800 */
[----:B------:R-:W2:Y:S04]  /*8770*/  LDL.LU R231, [R1+0xc8] ;  /* 0x0000c80001e77983 */ /* 0x000ea80000300800 */
[----:B------:R-:W3:Y:S04]  /*8780*/  LDL.LU R230, [R1+0x184] ;  /* 0x0001840001e67983 */ /* 0x000ee80000300800 */
[----:B------:R-:W2:Y:S01]  /*8790*/  LDL.LU R239, [R1+0xd8] ;  /* 0x0000d80001ef7983 */ /* 0x000ea20000300800 */
[----:B------:R-:W-:-:S05]  /*87a0*/  LOP3.LUT R216, R186, 0x60, RZ, 0x3c, !PT ;  /* 0x00000060bad87812 */ /* 0x000fca00078e3cff */
[----:B------:R0:W-:Y:S02]  /*87b0*/  STS.U16 [R216+UR12+0x300], R194 ;  /* 0x000300c2d8007988 */ /* 0x0001e4000800040c */
[----:B0-----:R-:W-:Y:S02]  /*87c0*/  PRMT R194, RZ, 0x7610, R194 ;  /* 0x00007610ffc27816 */ /* 0x001fe400000000c2 */
[----:B------:R0:W-:Y:S04]  /*87d0*/  STS.U16 [R216+UR12+0x700], R193 ;  /* 0x000700c1d8007988 */ /* 0x0001e8000800040c */
[----:B------:R1:W3:Y:S01]  /*87e0*/  @!P0 LDG.E.U16 R194, desc[UR14][R182.64] ;  /* 0x0000000eb6c28981 */ /* 0x0002e2000c1e1500 */
[----:B0-----:R-:W-:Y:S02]  /*87f0*/  PRMT R193, RZ, 0x7610, R193 ;  /* 0x00007610ffc17816 */ /* 0x001fe400000000c1 */
[----:B-1----:R-:W-:-:S05]  /*8800*/  IADD3 R182, P1, R2, R251, RZ ;  /* 0x000000fb02b67210 */ /* 0x002fca0007f3e0ff */
[----:B------:R-:W-:Y:S01]  /*8810*/  IMAD.X R183, R3, 0x1, R252, P1 ;  /* 0x0000000103b77824 */ /* 0x000fe200008e06fc */
[----:B------:R0:W-:Y:S04]  /*8820*/  STS.U16 [R216+UR12+0xb00], R192 ;  /* 0x000b00c0d8007988 */ /* 0x0001e8000800040c */
[----:B------:R1:W3:Y:S01]  /*8830*/  @!P0 LDG.E.U16 R193, desc[UR14][R182.64] ;  /* 0x0000000eb6c18981 */ /* 0x0002e2000c1e1500 */
[----:B0-----:R-:W-:Y:S02]  /*8840*/  PRMT R192, RZ, 0x7610, R192 ;  /* 0x00007610ffc07816 */ /* 0x001fe400000000c0 */
[----:B-1----:R-:W-:-:S05]  /*8850*/  IADD3 R182, P1, R246, R251, RZ ;  /* 0x000000fbf6b67210 */ /* 0x002fca0007f3e0ff */
[----:B------:R-:W-:-:S05]  /*8860*/  IMAD.X R183, R247, 0x1, R252, P1 ;  /* 0x00000001f7b77824 */ /* 0x000fca00008e06fc */
[----:B------:R4:W3:Y:S01]  /*8870*/  @!P0 LDG.E.U16 R192, desc[UR14][R182.64] ;  /* 0x0000000eb6c08981 */ /* 0x0008e2000c1e1500 */
[----:B------:R-:W-:Y:S02]  /*8880*/  PRMT R204, RZ, 0x7610, R204 ;  /* 0x00007610ffcc7816 */ /* 0x000fe400000000cc */
[----:B----4-:R-:W-:Y:S02]  /*8890*/  IADD3 R182, P1, R238, R251, RZ ;  /* 0x000000fbeeb67210 */ /* 0x010fe40007f3e0ff */
[----:B------:R-:W-:Y:S01]  /*88a0*/  PRMT R205, RZ, 0x7610, R205 ;  /* 0x00007610ffcd7816 */ /* 0x000fe200000000cd */
[----:B------:R0:W-:Y:S02]  /*88b0*/  STS.U16 [R216+UR12+0x1700], R190 ;  /* 0x001700bed8007988 */ /* 0x0001e4000800040c */
[----:B0-----:R-:W-:Y:S02]  /*88c0*/  PRMT R190, RZ, 0x7610, R190 ;  /* 0x00007610ffbe7816 */ /* 0x001fe400000000be */
[----:B------:R0:W-:Y:S02]  /*88d0*/  STS.U16 [R216+UR12+0x1b00], R189 ;  /* 0x001b00bdd8007988 */ /* 0x0001e4000800040c */
[----:B0-----:R-:W-:-:S02]  /*88e0*/  PRMT R189, RZ, 0x7610, R189 ;  /* 0x00007610ffbd7816 */ /* 0x001fc400000000bd */
[----:B------:R0:W-:Y:S02]  /*88f0*/  STS.U16 [R216+UR12+0x1300], R207 ;  /* 0x001300cfd8007988 */ /* 0x0001e4000800040c */
[----:B0-----:R-:W-:Y:S02]  /*8900*/  PRMT R207, RZ, 0x7610, R207 ;  /* 0x00007610ffcf7816 */ /* 0x001fe400000000cf */
[----:B------:R0:W-:Y:S04]  /*8910*/  STL.64 [R1+0x220], R2 ;  /* 0x0002200201007387 */ /* 0x0001e80000100a00 */
[----:B------:R1:W-:Y:S01]  /*8920*/  STS.U16 [R216+UR12+0xf00], R208 ;  /* 0x000f00d0d8007988 */ /* 0x0003e2000800040c */
[----:B0-----:R-:W0:Y:S01]  /*8930*/  S2R R3, SR_TID.X ;  /* 0x0000000000037919 */ /* 0x001e220000002100 */
[----:B-1----:R-:W-:-:S02]  /*8940*/  PRMT R208, RZ, 0x7610, R208 ;  /* 0x00007610ffd07816 */ /* 0x002fc400000000d0 */
[----:B------:R1:W-:Y:S01]  /*8950*/  STS.U16 [R216+UR12+0x1f00], R209 ;  /* 0x001f00d1d8007988 */ /* 0x0003e2000800040c */
[----:B------:R-:W-:Y:S02]  /*8960*/  LOP3.LUT R186, R186, 0x70, RZ, 0x3c, !PT ;  /* 0x00000070baba7812 */ /* 0x000fe400078e3cff */
[----:B-1----:R-:W-:-:S03]  /*8970*/  PRMT R209, RZ, 0x7610, R209 ;  /* 0x00007610ffd17816 */ /* 0x002fc600000000d1 */
[----:B------:R1:W-:Y:S02]  /*8980*/  STS.U16 [R186+UR12+0x380], R212 ;  /* 0x000380d4ba007988 */ /* 0x0003e4000800040c */
[----:B-1----:R-:W-:Y:S02]  /*8990*/  PRMT R212, RZ, 0x7610, R212 ;  /* 0x00007610ffd47816 */ /* 0x002fe400000000d4 */
[----:B------:R0:W-:Y:S04]  /*89a0*/  STS.U16 [R186+UR12+0x1b80], R178 ;  /* 0x001b80b2ba007988 */ /* 0x0001e8000800040c */
[----:B------:R1:W-:Y:S01]  /*89b0*/  STS.U16 [R186+UR12+0x780], R213 ;  /* 0x000780d5ba007988 */ /* 0x0003e2000800040c */
[----:B0-----:R-:W-:Y:S02]  /*89c0*/  SHF.R.S32.HI R178, RZ, 0x6, R3 ;  /* 0x00000006ffb27819 */ /* 0x001fe40000011403 */
[----:B-1----:R-:W-:-:S02]  /*89d0*/  PRMT R213, RZ, 0x7610, R213 ;  /* 0x00007610ffd57816 */ /* 0x002fc400000000d5 */
[----:B------:R-:W-:-:S04]  /*89e0*/  SGXT R178, R178, 0x1 ;  /* 0x00000001b2b2781a */ /* 0x000fc80000000200 */
[----:B------:R-:W-:Y:S02]  /*89f0*/  LOP3.LUT R177, R177, 0x90, R178, 0x78, !PT ;  /* 0x00000090b1b17812 */ /* 0x000fe400078e78b2 */
[----:B------:R-:W-:-:S04]  /*8a00*/  SHF.R.S32.HI R178, RZ, 0x6, R3 ;  /* 0x00000006ffb27819 */ /* 0x000fc80000011403 */
[----:B------:R-:W-:Y:S01]  /*8a10*/  SGXT R178, R178, 0x1 ;  /* 0x00000001b2b2781a */ /* 0x000fe20000000200 */
[----:B------:R-:W-:Y:S04]  /*8a20*/  STS.U16 [R186+UR12+0xb80], R214 ;  /* 0x000b80d6ba007988 */ /* 0x000fe8000800040c */
[----:B------:R-:W-:Y:S04]  /*8a30*/  STS.U16 [R186+UR12+0xf80], R215 ;  /* 0x000f80d7ba007988 */ /* 0x000fe8000800040c */
[----:B------:R-:W-:Y:S04]  /*8a40*/  STS.U16 [R186+UR12+0x1380], R210 ;  /* 0x001380d2ba007988 */ /* 0x000fe8000800040c */
[----:B------:R-:W-:Y:S04]  /*8a50*/  STS.U16 [R186+UR12+0x1780], R206 ;  /* 0x001780ceba007988 */ /* 0x000fe8000800040c */
[----:B------:R-:W-:Y:S04]  /*8a60*/  STS.U16 [R186+UR12+0x1f80], R211 ;  /* 0x001f80d3ba007988 */ /* 0x000fe8000800040c */
[----:B------:R0:W-:Y:S01]  /*8a70*/  STS.U16 [R177+UR12+0x7000], R18 ;  /* 0x00700012b1007988 */ /* 0x0001e2000800040c */
[----:B--2---:R-:W-:-:S05]  /*8a80*/  IMAD.X R183, R239, 0x1, R252, P1 ;  /* 0x00000001efb77824 */ /* 0x004fca00008e06fc */
[----:B------:R3:W2:Y:S02]  /*8a90*/  @!P0 LDG.E.U16 R204, desc[UR14][R182.64] ;  /* 0x0000000eb6cc8981 */ /* 0x0006a4000c1e1500 */
[----:B---3--:R-:W-:-:S05]  /*8aa0*/  IADD3 R182, P1, R230, R251, RZ ;  /* 0x000000fbe6b67210 */ /* 0x008fca0007f3e0ff */
[----:B------:R-:W-:-:S05]  /*8ab0*/  IMAD.X R183, R231, 0x1, R252, P1 ;  /* 0x00000001e7b77824 */ /* 0x000fca00008e06fc */
[----:B------:R1:W3:Y:S02]  /*8ac0*/  @!P0 LDG.E.U16 R205, desc[UR14][R182.64] ;  /* 0x0000000eb6cd8981 */ /* 0x0002e4000c1e1500 */
[----:B-1----:R-:W-:-:S05]  /*8ad0*/  IADD3 R182, P1, R244, R251, RZ ;  /* 0x000000fbf4b67210 */ /* 0x002fca0007f3e0ff */
[----:B------:R-:W-:-:S05]  /*8ae0*/  IMAD.X R183, R245, 0x1, R252, P1 ;  /* 0x00000001f5b77824 */ /* 0x000fca00008e06fc */
[----:B------:R1:W4:Y:S02]  /*8af0*/  @!P0 LDG.E.U16 R190, desc[UR14][R182.64] ;  /* 0x0000000eb6be8981 */ /* 0x000324000c1e1500 */
        /* <DEDUP_REMOVED lines=18> */
[----:B-1----:R-:W-:-:S05]  /*8c20*/  IMAD.SHL.U32 R182, R3, 0x2, RZ ;  /* 0x0000000203b67824 */ /* 0x002fca00078e00ff */
[----:B------:R-:W-:Y:S01]  /*8c30*/  LOP3.LUT R182, R182, 0x7e, RZ, 0xc0, !PT ;  /* 0x0000007eb6b67812 */ /* 0x000fe200078ec0ff */
[----:B------:R-:W-:Y:S01]  /*8c40*/  STS.U16 [R177+UR12+0x7400], R152 ;  /* 0x00740098b1007988 */ /* 0x000fe2000800040c */
[----:B0-----:R-:W-:Y:S02]  /*8c50*/  LOP3.LUT R18, R177, 0x20, RZ, 0x3c, !PT ;  /* 0x00000020b1127812 */ /* 0x001fe400078e3cff */
[----:B------:R-:W-:Y:S01]  /*8c60*/  LOP3.LUT R178, R182, 0x90, R178, 0x78, !PT ;  /* 0x00000090b6b27812 */ /* 0x000fe200078e78b2 */
[----:B------:R-:W-:Y:S04]  /*8c70*/  STS.U16 [R177+UR12+0x7800], R176 ;  /* 0x007800b0b1007988 */ /* 0x000fe8000800040c */
[----:B------:R-:W-:Y:S01]  /*8c80*/  STS.U16 [R177+UR12+0x7c00], R175 ;  /* 0x007c00afb1007988 */ /* 0x000fe2000800040c */
[----:B------:R-:W-:-:S03]  /*8c90*/  LOP3.LUT R178, R178, 0x60, RZ, 0x3c, !PT ;  /* 0x00000060b2b27812 */ /* 0x000fc600078e3cff */
[----:B------:R-:W-:Y:S04]  /*8ca0*/  STS.U16 [R177+UR12+0x4000], R174 ;  /* 0x004000aeb1007988 */ /* 0x000fe8000800040c */
        /* <DEDUP_REMOVED lines=10> */
[----:B------:R0:W-:Y:S04]  /*8d50*/  STS.U16 [R177+UR12+0x6c00], R163 ;  /* 0x006c00a3b1007988 */ /* 0x0001e8000800040c */
[----:B------:R-:W-:Y:S01]  /*8d60*/  STS.U16 [R18+UR12+0x7100], R23 ;  /* 0x0071001712007988 */ /* 0x000fe2000800040c */
[----:B0-----:R-:W-:-:S03]  /*8d70*/  LOP3.LUT R177, R177, 0x40, RZ, 0x3c, !PT ;  /* 0x00000040b1b17812 */ /* 0x001fc600078e3cff */
        /* <DEDUP_REMOVED lines=15> */
[----:B------:R-:W-:Y:S04]  /*8e70*/  STL.64 [R1+0x1e8], R250 ;  /* 0x0001e8fa01007387 */ /* 0x000fe80000100a00 */
        /* <DEDUP_REMOVED lines=17> */
[----:B------:R-:W4:Y:S04]  /*8f90*/  LDL.LU R214, [R1+0x30] ;  /* 0x0000300001d67983 */ /* 0x000f280000300800 */
[----:B------:R1:W-:Y:S01]  /*8fa0*/  STS.U16 [R178+UR12+0x7f00], R14 ;  /* 0x007f000eb2007988 */ /* 0x0003e2000800040c */
[----:B0-----:R-:W-:-:S03]  /*8fb0*/  IMAD.MOV.U32 R15, RZ, RZ, R9 ;  /* 0x000000ffff0f7224 */ /* 0x001fc600078e0009 */
[----:B------:R-:W4:Y:S01]  /*8fc0*/  LDL.LU R216, [R1+0x34] ;  /* 0x0000340001d87983 */ /* 0x000f220000300800 */
[----:B------:R-:W-:-:S03]  /*8fd0*/  IMAD.MOV.U32 R19, RZ, RZ, R11 ;  /* 0x000000ffff137224 */ /* 0x000fc600078e000b */
[----:B------:R0:W-:Y:S01]  /*8fe0*/  STS.U16 [R178+UR12+0x7300], R17 ;  /* 0x00730011b2007988 */ /* 0x0001e2000800040c */
[----:B-1----:R-:W-:-:S03]  /*8ff0*/  IMAD.MOV.U32 R14, RZ, RZ, R217 ;  /* 0x000000ffff0e7224 */ /* 0x002fc600078e00d9 */
[----:B------:R-:W4:Y:S01]  /*9000*/  LDL.LU R9, [R1+0x2d4] ;  /* 0x0002d40001097983 */ /* 0x000f220000300800 */
[----:B------:R-:W-:-:S03]  /*9010*/  IMAD.MOV.U32 R18, RZ, RZ, R220 ;  /* 0x000000ffff127224 */ /* 0x000fc600078e00dc */
[----:B------:R1:W-:Y:S01]  /*9020*/  STS.U16 [R178+UR12+0x7700], R16 ;  /* 0x00770010b2007988 */ /* 0x0003e2000800040c */
[----:B0-----:R-:W-:-:S03]  /*9030*/  IMAD.MOV.U32 R17, RZ, RZ, R10 ;  /* 0x000000ffff117224 */ /* 0x001fc600078e000a */
[----:B------:R-:W4:Y:S04]  /*9040*/  LDL.LU R217, [R1+0x2d0] ;  /* 0x0002d00001d97983 */ /* 0x000f280000300800 */
[----:B------:R-:W4:Y:S01]  /*9050*/  LDL.LU R10, [R1+0x2cc] ;  /* 0x0002cc00010a7983 */ /* 0x000f220000300800 */
[----:B-1----:R-:W-:-:S03]  /*9060*/  IMAD.MOV.U32 R16, RZ, RZ, R218 ;  /* 0x000000ffff107224 */ /* 0x002fc600078e00da */
[----:B------:R-:W4:Y:S04]  /*9070*/  LDL.LU R218, [R1+0x2c8] ;  /* 0x0002c80001da7983 */ /* 0x000f280000300800 */
[----:B------:R-:W4:Y:S04]  /*9080*/  LDL.LU R11, [R1+0x2c4] ;  /* 0x0002c400010b7983 */ /* 0x000f280000300800 */
[----:B------:R-:W4:Y:S04]  /*9090*/  LDL.LU R220, [R1+0x2c0] ;  /* 0x0002c00001dc7983 */ /* 0x000f280000300800 */
[----:B------:R-:W2:Y:S04]  /*90a0*/  LDL.LU R166, [R1+0x54] ;  /* 0x0000540001a67983 */ /* 0x000ea80000300800 */
[----:B------:R-:W4:Y:S04]  /*90b0*/  LDL.LU R152, [R1+0x4] ;  /* 0x0000040001987983 */ /* 0x000f280000300800 */
[----:B------:R-:W3:Y:S04]  /*90c0*/  LDL.LU R167, [R1+0x60] ;  /* 0x0000600001a77983 */ /* 0x000ee80000300800 */
[----:B------:R-:W4:Y:S04]  /*90d0*/  LDL.LU R168, [R1+0x11c] ;  /* 0x00011c0001a87983 */ /* 0x000f280000300800 */
[----:B------:R-:W2:Y:S04]  /*90e0*/  LDL.LU R169, [R1+0x64] ;  /* 0x0000640001a97983 */ /* 0x000ea80000300800 */
[----:B------:R-:W4:Y:S04]  /*90f0*/  LDL.LU R170, [R1+0x120] ;  /* 0x0001200001aa7983 */ /* 0x000f280000300800 */
[----:B------:R-:W2:Y:S01]  /*9100*/  LDL.LU R171, [R1+0x70] ;  /* 0x0000700001ab7983 */ /* 0x000ea20000300800 */
[----:B------:R-:W-:-:S03]  /*9110*/  IMAD.U32 R2, RZ, RZ, UR12 ;  /* 0x0000000cff027e24 */ /* 0x000fc6000f8e00ff */
[----:B------:R-:W4:Y:S01]  /*9120*/  LDL.LU R172, [R1+0x12c] ;  /* 0x00012c0001ac7983 */ /* 0x000f220000300800 */
[----:B------:R-:W-:-:S03]  /*9130*/  IMAD.MOV.U32 R21, RZ, RZ, R12 ;  /* 0x000000ffff157224 */ /* 0x000fc600078e000c */
[----:B------:R-:W4:Y:S01]  /*9140*/  LDL.LU R173, [R1+0x74] ;  /* 0x0000740001ad7983 */ /* 0x000f220000300800 */
[----:B------:R-:W-:Y:S01]  /*9150*/  IMAD.MOV.U32 R20, RZ, RZ, R222 ;  /* 0x000000ffff147224 */ /* 0x000fe200078e00de */
[----:B------:R-:W-:Y:S02]  /*9160*/  SHF.R.U32.HI R2, RZ, 0x4, R2 ;  /* 0x00000004ff027819 */ /* 0x000fe40000011602 */
[----:B------:R-:W4:Y:S04]  /*9170*/  LDL.LU R174, [R1+0x130] ;  /* 0x0001300001ae7983 */ /* 0x000f280000300800 */
[----:B------:R-:W4:Y:S04]  /*9180*/  LDL.LU R12, [R1+0x2bc] ;  /* 0x0002bc00010c7983 */ /* 0x000f280000300800 */
[----:B------:R-:W4:Y:S01]  /*9190*/  LDL.LU R222, [R1+0x2b8] ;  /* 0x0002b80001de7983 */ /* 0x000f220000300800 */
[----:B------:R-:W-:-:S03]  /*91a0*/  SGXT.U32 R2, R2, 0xe ;  /* 0x0000000e0202781a */ /* 0x000fc60000000000 */
[----:B------:R-:W4:Y:S04]  /*91b0*/  LDL.LU R175, [R1+0x80] ;  /* 0x0000800001af7983 */ /* 0x000f280000300800 */
[----:B------:R-:W4:Y:S04]  /*91c0*/  LDL.LU R176, [R1+0x13c] ;  /* 0x00013c0001b07983 */ /* 0x000f280000300800 */
[----:B------:R-:W4:Y:S01]  /*91d0*/  LDL.LU R182, [R1+0x84] ;  /* 0x0000840001b67983 */ /* 0x000f220000300800 */
[----:B------:R-:W-:-:S03]  /*91e0*/  IMAD.MOV.U32 R22, RZ, RZ, R4 ;  /* 0x000000ffff167224 */ /* 0x000fc600078e0004 */
[----:B------:R-:W4:Y:S01]  /*91f0*/  LDL.LU R186, [R1+0x140] ;  /* 0x0001400001ba7983 */ /* 0x000f220000300800 */
[----:B------:R-:W-:-:S03]  /*9200*/  IMAD.MOV.U32 R23, RZ, RZ, R13 ;  /* 0x000000ffff177224 */ /* 0x000fc600078e000d */
[----:B------:R-:W4:Y:S01]  /*9210*/  LDL.LU R183, [R1+0x8c] ;  /* 0x00008c0001b77983 */ /* 0x000f220000300800 */
[----:B------:R-:W-:-:S03]  /*9220*/  R2UR UR8, R2 ;  /* 0x00000000020872ca */ /* 0x000fc600000e0000 */
[----:B------:R-:W4:Y:S04]  /*9230*/  LDL.LU R250, [R1+0x94] ;  /* 0x0000940001fa7983 */ /* 0x000f280000300800 */
[----:B------:R-:W4:Y:S04]  /*9240*/  LDL.LU R251, [R1+0x150] ;  /* 0x0001500001fb7983 */ /* 0x000f280000300800 */
[----:B------:R-:W-:Y:S01]  /*9250*/  STL.64 [R1+0x218], R20 ;  /* 0x0002181401007387 */ /* 0x000fe20000100a00 */
[----:B------:R-:W-:-:S03]  /*9260*/  IMAD.MOV.U32 R155, RZ, RZ, R232 ;  /* 0x000000ffff9b7224 */ /* 0x000fc600078e00e8 */
[----:B------:R-:W4:Y:S01]  /*9270*/  LDL.LU R13, [R1+0x2b4] ;  /* 0x0002b400010d7983 */ /* 0x000f220000300800 */
[----:B------:R-:W-:-:S03]  /*9280*/  IMAD.MOV.U32 R154, RZ, RZ, R234 ;  /* 0x000000ffff9a7224 */ /* 0x000fc600078e00ea */
[----:B------:R-:W4:Y:S01]  /*9290*/  LDL.LU R2, [R1+0x15c] ;  /* 0x00015c0001027983 */ /* 0x000f220000300800 */
[----:B------:R-:W-:-:S03]  /*92a0*/  IMAD.MOV.U32 R157, RZ, RZ, R226 ;  /* 0x000000ffff9d7224 */ /* 0x000fc600078e00e2 */
[----:B------:R-:W4:Y:S01]  /*92b0*/  LDL.LU R3, [R1+0x160] ;  /* 0x0001600001037983 */ /* 0x000f220000300800 */
[----:B------:R-:W-:-:S03]  /*92c0*/  IMAD.MOV.U32 R156, RZ, RZ, R235 ;  /* 0x000000ffff9c7224 */ /* 0x000fc600078e00eb */
        /* <DEDUP_REMOVED lines=8> */
[----:B------:R-:W4:Y:S04]  /*9350*/  LDL.LU R235, [R1+0x2a4] ;  /* 0x0002a40001eb7983 */ /* 0x000f280000300800 */
[----:B------:R-:W4:Y:S04]  /*9360*/  LDL.LU R229, [R1+0x2a0] ;  /* 0x0002a00001e57983 */ /* 0x000f280000300800 */
[----:B------:R-:W4:Y:S04]  /*9370*/  LDL.LU R228, [R1+0x29c] ;  /* 0x00029c0001e47983 */ /* 0x000f280000300800 */
[----:B------:R-:W4:Y:S04]  /*9380*/  LDL.LU R248, [R1+0x298] ;  /* 0x0002980001f87983 */ /* 0x000f280000300800 */
[----:B------:R-:W4:Y:S01]  /*9390*/  LDL.LU R0, [R1+0x294] ;  /* 0x0002940001007983 */ /* 0x000f220000300800 */
[----:B---3--:R-:W-:-:S02]  /*93a0*/  IMAD.MOV.U32 R159, RZ, RZ, R167 ;  /* 0x000000ffff9f7224 */ /* 0x008fc400078e00a7 */
[----:B--2---:R-:W-:Y:S02]  /*93b0*/  IMAD.MOV.U32 R167, RZ, RZ, R171 ;  /* 0x000000ffffa77224 */ /* 0x004fe400078e00ab */
[----:B------:R-:W-:Y:S02]  /*93c0*/  IMAD.MOV.U32 R171, RZ, RZ, R236 ;  /* 0x000000ffffab7224 */ /* 0x000fe400078e00ec */
[----:B------:R-:W2:Y:S01]  /*93d0*/  LDL.LU R236, [R1+0x290] ;  /* 0x0002900001ec7983 */ /* 0x000ea20000300800 */
[----:B----4-:R-:W-:Y:S02]  /*93e0*/  IMAD.MOV.U32 R160, RZ, RZ, R170 ;  /* 0x000000ffffa07224 */ /* 0x010fe400078e00aa */
[----:B------:R-:W-:Y:S02]  /*93f0*/  IMAD.MOV.U32 R161, RZ, RZ, R169 ;  /* 0x000000ffffa17224 */ /* 0x000fe400078e00a9 */
[----:B------:R-:W-:Y:S02]  /*9400*/  IMAD.MOV.U32 R153, RZ, RZ, R166 ;  /* 0x000000ffff997224 */ /* 0x000fe400078e00a6 */
[----:B------:R-:W-:-:S02]  /*9410*/  IMAD.MOV.U32 R169, RZ, RZ, R173 ;  /* 0x000000ffffa97224 */ /* 0x000fc400078e00ad */
[----:B------:R-:W-:Y:S02]  /*9420*/  IMAD.MOV.U32 R170, RZ, RZ, R237 ;  /* 0x000000ffffaa7224 */ /* 0x000fe400078e00ed */
[----:B------:R-:W-:Y:S01]  /*9430*/  IMAD.MOV.U32 R166, RZ, RZ, R172 ;  /* 0x000000ffffa67224 */ /* 0x000fe200078e00ac */
[----:B------:R-:W3:Y:S01]  /*9440*/  LDL.LU R237, [R1+0x28c] ;  /* 0x00028c0001ed7983 */ /* 0x000ee20000300800 */
[----:B------:R-:W-:-:S03]  /*9450*/  IMAD.MOV.U32 R173, RZ, RZ, R233 ;  /* 0x000000ffffad7224 */ /* 0x000fc600078e00e9 */
[----:B------:R-:W4:Y:S01]  /*9460*/  LDL.LU R233, [R1+0x288] ;  /* 0x0002880001e97983 */ /* 0x000f220000300800 */
[----:B------:R-:W-:-:S03]  /*9470*/  IMAD.MOV.U32 R179, RZ, RZ, R241 ;  /* 0x000000ffffb37224 */ /* 0x000fc600078e00f1 */
[----:B------:R-:W-:Y:S04]  /*9480*/  STS.U16 [R178+UR12+0x4700], R194 ;  /* 0x004700c2b2007988 */ /* 0x000fe8000800040c */
[----:B------:R-:W-:Y:S04]  /*9490*/  STS.U16 [R178+UR12+0x4300], R193 ;  /* 0x004300c1b2007988 */ /* 0x000fe8000800040c */
[----:B------:R-:W-:Y:S04]  /*94a0*/  STS.U16 [R178+UR12+0x4b00], R192 ;  /* 0x004b00c0b2007988 */ /* 0x000fe8000800040c */
[----:B------:R-:W-:Y:S04]  /*94b0*/  STS.U16 [R178+UR12+0x4f00], R204 ;  /* 0x004f00ccb2007988 */ /* 0x000fe8000800040c */
[----:B------:R-:W-:Y:S01]  /*94c0*/  STS.U16 [R178+UR12+0x5300], R205 ;  /* 0x005300cdb2007988 */ /* 0x000fe2000800040c */
[----:B------:R-:W-:-:S03]  /*94d0*/  IMAD.MOV.U32 R181, RZ, RZ, R183 ;  /* 0x000000ffffb57224 */ /* 0x000fc600078e00b7 */
[----:B------:R-:W-:Y:S04]  /*94e0*/  STS.U16 [R178+UR12+0x5700], R190 ;  /* 0x005700beb2007988 */ /* 0x000fe8000800040c */
[----:B------:R-:W-:Y:S04]  /*94f0*/  STS.U16 [R178+UR12+0x5b00], R189 ;  /* 0x005b00bdb2007988 */ /* 0x000fe8000800040c */
[----:B------:R-:W-:Y:S04]  /*9500*/  STS.U16 [R178+UR12+0x5f00], R207 ;  /* 0x005f00cfb2007988 */ /* 0x000fe8000800040c */
[----:B------:R-:W-:Y:S04]  /*9510*/  STS.U16 [R178+UR12+0x6300], R208 ;  /* 0x006300d0b2007988 */ /* 0x000fe8000800040c */
[----:B------:R-:W-:Y:S04]  /*9520*/  STS.U16 [R178+UR12+0x6700], R209 ;  /* 0x006700d1b2007988 */ /* 0x000fe8000800040c */
[----:B------:R-:W-:Y:S04]  /*9530*/  STS.U16 [R178+UR12+0x6b00], R212 ;  /* 0x006b00d4b2007988 */ /* 0x000fe8000800040c */
[----:B------:R0:W-:Y:S01]  /*9540*/  STS.U16 [R178+UR12+0x6f00], R213 ;  /* 0x006f00d5b2007988 */ /* 0x0001e2000800040c */
[----:B------:R-:W-:Y:S01]  /*9550*/  IMAD.MOV.U32 R172, RZ, RZ, R232 ;  /* 0x000000ffffac7224 */ /* 0x000fe200078e00e8 */
[----:B------:R1:W-:Y:S06]  /*9560*/  MEMBAR.ALL.CTA ;  /* 0x0000000000007992 */ /* 0x0003ec0000008000 */
[----:B-1----:R-:W1:Y:S04]  /*9570*/  FENCE.VIEW.ASYNC.S ;  /* 0x00000000000073c6 */ /* 0x002e680000000000 */
[----:B------:R-:W4:Y:S01]  /*9580*/  LDL.LU R232, [R1+0x284] ;  /* 0x0002840001e87983 */ /* 0x000f220000300800 */
[----:B0-----:R-:W-:-:S03]  /*9590*/  IMAD.MOV.U32 R178, RZ, RZ, R240 ;  /* 0x000000ffffb27224 */ /* 0x001fc600078e00f0 */
[----:B------:R-:W4:Y:S01]  /*95a0*/  LDL.LU R203, [R1+0x170] ;  /* 0x0001700001cb7983 */ /* 0x000f220000300800 */
[----:B------:R-:W-:-:S03]  /*95b0*/  IMAD.MOV.U32 R180, RZ, RZ, R234 ;  /* 0x000000ffffb47224 */ /* 0x000fc600078e00ea */
[----:B------:R-:W4:Y:S04]  /*95c0*/  LDL.LU R241, [R1+0x280] ;  /* 0x0002800001f17983 */ /* 0x000f280000300800 */
[----:B------:R-:W4:Y:S04]  /*95d0*/  LDL.LU R240, [R1+0x27c] ;  /* 0x00027c0001f07983 */ /* 0x000f280000300800 */
[----:B------:R-:W4:Y:S01]  /*95e0*/  LDL.LU R234, [R1+0x278] ;  /* 0x0002780001ea7983 */ /* 0x000f220000300800 */
[----:B--2---:R-:W-:Y:S01]  /*95f0*/  IMAD.MOV.U32 R183, RZ, RZ, R236 ;  /* 0x000000ffffb77224 */ /* 0x004fe200078e00ec */
[----:B-1----:R-:W-:Y:S06]  /*9600*/  BAR.SYNC.DEFER_BLOCKING 0x0 ;  /* 0x0000000000007b1d */ /* 0x002fec0000010000 */
[----:B------:R-:W2:Y:S01]  /*9610*/  LDL.LU R236, [R1+0x274] ;  /* 0x0002740001ec7983 */ /* 0x000ea20000300800 */
[----:B------:R-:W-:-:S02]  /*9620*/  IMAD.MOV.U32 R158, RZ, RZ, R168 ;  /* 0x000000ffff9e7224 */ /* 0x000fc400078e00a8 */
[----:B------:R-:W-:Y:S02]  /*9630*/  IMAD.MOV.U32 R168, RZ, RZ, R174 ;  /* 0x000000ffffa87224 */ /* 0x000fe400078e00ae */
[----:B------:R-:W-:Y:S02]  /*9640*/  IMAD.MOV.U32 R177, RZ, RZ, R182 ;  /* 0x000000ffffb17224 */ /* 0x000fe400078e00b6 */
[----:B------:R-:W-:Y:S02]  /*9650*/  IMAD.MOV.U32 R174, RZ, RZ, R176 ;  /* 0x000000ffffae7224 */ /* 0x000fe400078e00b0 */
[----:B---3--:R-:W-:Y:S02]  /*9660*/  IMAD.MOV.U32 R182, RZ, RZ, R237 ;  /* 0x000000ffffb67224 */ /* 0x008fe400078e00ed */
[----:B------:R-:W-:Y:S01]  /*9670*/  IMAD.MOV.U32 R176, RZ, RZ, R186 ;  /* 0x000000ffffb07224 */ /* 0x000fe200078e00ba */
[----:B------:R-:W3:Y:S01]  /*9680*/  LDL.LU R237, [R1+0x270] ;  /* 0x0002700001ed7983 */ /* 0x000ee20000300800 */
[----:B------:R-:W-:-:S02]  /*9690*/  IMAD.MOV.U32 R187, RZ, RZ, R249 ;  /* 0x000000ffffbb7224 */ /* 0x000fc400078e00f9 */
[----:B------:R-:W-:Y:S01]  /*96a0*/  IMAD.MOV.U32 R186, RZ, RZ, R227 ;  /* 0x000000ffffba7224 */ /* 0x000fe200078e00e3 */
[----:B------:R-:W3:Y:S01]  /*96b0*/  LDL.LU R249, [R1+0x26c] ;  /* 0x00026c0001f97983 */ /* 0x000ee20000300800 */
[----:B------:R-:W-:Y:S02]  /*96c0*/  IMAD.MOV.U32 R189, RZ, RZ, R226 ;  /* 0x000000ffffbd7224 */ /* 0x000fe400078e00e2 */
[----:B------:R-:W-:Y:S01]  /*96d0*/  IMAD.MOV.U32 R188, RZ, RZ, R235 ;  /* 0x000000ffffbc7224 */ /* 0x000fe200078e00eb */
[----:B------:R-:W3:Y:S04]  /*96e0*/  LDL.LU R227, [R1+0x268] ;  /* 0x0002680001e37983 */ /* 0x000ee80000300800 */
[----:B------:R-:W3:Y:S04]  /*96f0*/  LDL.LU R226, [R1+0x264] ;  /* 0x0002640001e27983 */ /* 0x000ee80000300800 */
[----:B------:R-:W3:Y:S01]  /*9700*/  LDL.LU R235, [R1+0x260] ;  /* 0x0002600001eb7983 */ /* 0x000ee20000300800 */
[----:B----4-:R-:W-:-:S03]  /*9710*/  IMAD.MOV.U32 R191, RZ, RZ, R234 ;  /* 0x000000ffffbf7224 */ /* 0x010fc600078e00ea */
[----:B------:R-:W4:Y:S01]  /*9720*/  LDL.LU R234, [R1+0x25c] ;  /* 0x00025c0001ea7983 */ /* 0x000f220000300800 */
[----:B--2---:R-:W-:-:S03]  /*9730*/  IMAD.MOV.U32 R193, RZ, RZ, R236 ;  /* 0x000000ffffc17224 */ /* 0x004fc600078e00ec */
[----:B------:R-:W2:Y:S01]  /*9740*/  LDL.LU R236, [R1+0x258] ;  /* 0x0002580001ec7983 */ /* 0x000ea20000300800 */
[----:B------:R-:W-:Y:S02]  /*9750*/  IMAD.MOV.U32 R207, RZ, RZ, R214 ;  /* 0x000000ffffcf7224 */ /* 0x000fe400078e00d6 */
[----:B------:R-:W-:Y:S02]  /*9760*/  IMAD.MOV.U32 R214, RZ, RZ, R9 ;  /* 0x000000ffffd67224 */ /* 0x000fe400078e0009 */
[----:B------:R-:W-:Y:S01]  /*9770*/  IMAD.MOV.U32 R212, RZ, RZ, R8 ;  /* 0x000000ffffd47224 */ /* 0x000fe200078e0008 */
[----:B------:R-:W4:Y:S01]  /*9780*/  LDL.LU R9, [R1+0xec] ;  /* 0x0000ec0001097983 */ /* 0x000f220000300800 */
[----:B------:R-:W-:Y:S02]  /*9790*/  IMAD.MOV.U32 R190, RZ, RZ, R2 ;  /* 0x000000ffffbe7224 */ /* 0x000fe400078e0002 */
[----:B------:R-:W-:Y:S01]  /*97a0*/  IMAD.MOV.U32 R192, RZ, RZ, R3 ;  /* 0x000000ffffc07224 */ /* 0x000fe200078e0003 */
[----:B------:R-:W4:Y:S01]  /*97b0*/  LDL.LU R8, [R1+0x1a8] ;  /* 0x0001a80001087983 */ /* 0x000f220000300800 */
[----:B------:R-:W-:-:S03]  /*97c0*/  IMAD.MOV.U32 R185, RZ, RZ, R250 ;  /* 0x000000ffffb97224 */ /* 0x000fc600078e00fa */
[----:B------:R-:W4:Y:S01]  /*97d0*/  LDL.LU R2, [R1+0xf0] ;  /* 0x0000f00001027983 */ /* 0x000f220000300800 */
[----:B------:R-:W-:-:S03]  /*97e0*/  IMAD.MOV.U32 R184, RZ, RZ, R251 ;  /* 0x000000ffffb87224 */ /* 0x000fc600078e00fb */
[----:B------:R-:W4:Y:S01]  /*97f0*/  LDL.LU R3, [R1+0x1ac] ;  /* 0x0001ac0001037983 */ /* 0x000f220000300800 */
[----:B------:R-:W-:-:S03]  /*9800*/  IMAD.MOV.U32 R206, RZ, RZ, R5 ;  /* 0x000000ffffce7224 */ /* 0x000fc600078e0005 */
[----:B------:R-:W4:Y:S04]  /*9810*/  LDL.LU R250, [R1+0xf8] ;  /* 0x0000f80001fa7983 */ /* 0x000f280000300800 */
[----:B------:R-:W4:Y:S01]  /*9820*/  LDL.LU R251, [R1+0x1b4] ;  /* 0x0001b40001fb7983 */ /* 0x000f220000300800 */
[----:B------:R-:W-:-:S03]  /*9830*/  IMAD.MOV.U32 R210, RZ, RZ, R7 ;  /* 0x000000ffffd27224 */ /* 0x000fc600078e0007 */
[----:B------:R-:W4:Y:S01]  /*9840*/  LDL.LU R22, [R1+0xfc] ;  /* 0x0000fc0001167983 */ /* 0x000f220000300800 */
[----:B------:R-:W-:-:S03]  /*9850*/  IMAD.MOV.U32 R215, RZ, RZ, R219 ;  /* 0x000000ffffd77224 */ /* 0x000fc600078e00db */
[----:B------:R-:W4:Y:S01]  /*9860*/  LDL.LU R23, [R1+0x1b8] ;  /* 0x0001b80001177983 */ /* 0x000f220000300800 */
[----:B------:R-:W-:-:S03]  /*9870*/  IMAD.MOV.U32 R208, RZ, RZ, R6 ;  /* 0x000000ffffd07224 */ /* 0x000fc600078e0006 */
[----:B------:R-:W4:Y:S01]  /*9880*/  LDL.LU R5, [R1+0x100] ;  /* 0x0001000001057983 */ /* 0x000f220000300800 */
[----:B------:R-:W-:-:S03]  /*9890*/  IMAD.MOV.U32 R219, RZ, RZ, R218 ;  /* 0x000000ffffdb7224 */ /* 0x000fc600078e00da */
        /* <DEDUP_REMOVED lines=14> */
[----:B---3--:R-:W-:-:S03]  /*9980*/  IMAD.MOV.U32 R199, RZ, RZ, R237 ;  /* 0x000000ffffc77224 */ /* 0x008fc600078e00ed */
[----:B------:R-:W3:Y:S01]  /*9990*/  LDL.LU R243, [R1+0x254] ;  /* 0x0002540001f37983 */ /* 0x000ee20000300800 */
[----:B------:R-:W-:-:S03]  /*99a0*/  IMAD.MOV.U32 R200, RZ, RZ, R203 ;  /* 0x000000ffffc87224 */ /* 0x000fc600078e00cb */
[----:B------:R-:W3:Y:S01]  /*99b0*/  LDL.LU R242, [R1+0x250] ;  /* 0x0002500001f27983 */ /* 0x000ee20000300800 */
[----:B------:R-:W-:-:S03]  /*99c0*/  IMAD.MOV.U32 R203, RZ, RZ, R245 ;  /* 0x000000ffffcb7224 */ /* 0x000fc600078e00f5 */
[----:B------:R-:W3:Y:S01]  /*99d0*/  LDL.LU R229, [R1+0x24c] ;  /* 0x00024c0001e57983 */ /* 0x000ee20000300800 */
[----:B------:R-:W-:-:S03]  /*99e0*/  IMAD.MOV.U32 R202, RZ, RZ, R244 ;  /* 0x000000ffffca7224 */ /* 0x000fc600078e00f4 */
[----:B------:R-:W3:Y:S01]  /*99f0*/  LDL.LU R228, [R1+0x248] ;  /* 0x0002480001e47983 */ /* 0x000ee20000300800 */
[----:B------:R-:W-:-:S03]  /*9a00*/  IMAD.MOV.U32 R205, RZ, RZ, R248 ;  /* 0x000000ffffcd7224 */ /* 0x000fc600078e00f8 */
[----:B------:R-:W3:Y:S01]  /*9a10*/  LDL.LU R237, [R1+0x244] ;  /* 0x0002440001ed7983 */ /* 0x000ee20000300800 */
[----:B------:R-:W-:Y:S02]  /*9a20*/  IMAD.MOV.U32 R204, RZ, RZ, R0 ;  /* 0x000000ffffcc7224 */ /* 0x000fe400078e0000 */
[----:B--2---:R-:W-:Y:S02]  /*9a30*/  IMAD.MOV.U32 R201, RZ, RZ, R236 ;  /* 0x000000ffffc97224 */ /* 0x004fe400078e00ec */
[----:B------:R-:W2:Y:S04]  /*9a40*/  LDL.LU R236, [R1+0x240] ;  /* 0x0002400001ec7983 */ /* 0x000ea80000300800 */
[----:B------:R-:W2:Y:S04]  /*9a50*/  LDL.LU R245, [R1+0x23c] ;  /* 0x00023c0001f57983 */ /* 0x000ea80000300800 */
[----:B------:R-:W2:Y:S04]  /*9a60*/  LDL.LU R244, [R1+0x238] ;  /* 0x0002380001f47983 */ /* 0x000ea80000300800 */
[----:B------:R-:W3:Y:S04]  /*9a70*/  LDL.LU R248, [R1+0x234] ;  /* 0x0002340001f87983 */ /* 0x000ee80000300800 */
[----:B------:R-:W2:Y:S01]  /*9a80*/  LDL.LU R0, [R1+0x230] ;  /* 0x0002300001007983 */ /* 0x000ea20000300800 */
[----:B------:R-:W-:-:S02]  /*9a90*/  IMAD.MOV.U32 R213, RZ, RZ, R221 ;  /* 0x000000ffffd57224 */ /* 0x000fc400078e00dd */
[----:B------:R-:W-:Y:S02]  /*9aa0*/  IMAD.MOV.U32 R211, RZ, RZ, R223 ;  /* 0x000000ffffd37224 */ /* 0x000fe400078e00df */
[----:B------:R-:W-:Y:S02]  /*9ab0*/  IMAD.MOV.U32 R221, RZ, RZ, R220 ;  /* 0x000000ffffdd7224 */ /* 0x000fe400078e00dc */
[----:B------:R-:W-:Y:S02]  /*9ac0*/  IMAD.MOV.U32 R220, RZ, RZ, R12 ;  /* 0x000000ffffdc7224 */ /* 0x000fe400078e000c */
[----:B------:R-:W-:Y:S02]  /*9ad0*/  IMAD.MOV.U32 R223, RZ, RZ, R222 ;  /* 0x000000ffffdf7224 */ /* 0x000fe400078e00de */
[----:B------:R-:W-:Y:S02]  /*9ae0*/  IMAD.MOV.U32 R222, RZ, RZ, R13 ;  /* 0x000000ffffde7224 */ /* 0x000fe400078e000d */
[----:B----4-:R-:W-:-:S02]  /*9af0*/  IMAD.MOV.U32 R12, RZ, RZ, R3 ;  /* 0x000000ffff0c7224 */ /* 0x010fc400078e0003 */
[----:B------:R-:W-:Y:S02]  /*9b00*/  IMAD.MOV.U32 R13, RZ, RZ, R2 ;  /* 0x000000ffff0d7224 */ /* 0x000fe400078e0002 */
[----:B------:R-:W-:Y:S02]  /*9b10*/  IMAD.MOV.U32 R198, RZ, RZ, R249 ;  /* 0x000000ffffc67224 */ /* 0x000fe400078e00f9 */
[----:B------:R-:W0:Y:S01]  /*9b20*/  LDC R249, c[0x0][0x23c] ;  /* 0x00008f00fff97b82 */ /* 0x000e220000000800 */
[----:B---3--:R-:W-:Y:S02]  /*9b30*/  IMAD.MOV.U32 R3, RZ, RZ, R248 ;  /* 0x000000ffff037224 */ /* 0x008fe400078e00f8 */
[----:B------:R-:W3:Y:S01]  /*9b40*/  LDL.LU R248, [R1+0x22c] ;  /* 0x00022c0001f87983 */ /* 0x000ee20000300800 */
[----:B--2---:R-:W-:-:S03]  /*9b50*/  IMAD.MOV.U32 R2, RZ, RZ, R0 ;  /* 0x000000ffff027224 */ /* 0x004fc600078e0000 */
[----:B------:R-:W2:Y:S01]  /*9b60*/  LDL.LU R0, [R1+0x228] ;  /* 0x0002280001007983 */ /* 0x000ea20000300800 */
[----:B------:R-:W-:-:S04]  /*9b70*/  LOP3.LUT R21, R21, R20, RZ, 0x3c, !PT ;  /* 0x0000001415157212 */ /* 0x000fc800078e3cff */
[----:B------:R-:W-:Y:S01]  /*9b80*/  LOP3.LUT R20, R21, R20, RZ, 0x3c, !PT ;  /* 0x0000001415147212 */ /* 0x000fe200078e3cff */
[----:B0-----:R-:W-:-:S03]  /*9b90*/  IMAD.SHL.U32 R249, R249, 0x40, RZ ;  /* 0x00000040f9f97824 */ /* 0x001fc600078e00ff */
[----:B------:R-:W-:Y:S01]  /*9ba0*/  LOP3.LUT R21, R21, R20, RZ, 0x3c, !PT ;  /* 0x0000001415157212 */ /* 0x000fe200078e3cff */
[----:B------:R0:W-:Y:S01]  /*9bb0*/  STL.64 [R1+0x38], R2 ;  /* 0x0000380201007387 */ /* 0x0001e20000100a00 */
[----:B------:R-:W-:Y:S01]  /*9bc0*/  LOP3.LUT R251, R251, R250, RZ, 0x3c, !PT ;  /* 0x000000fafbfb7212 */ /* 0x000fe200078e3cff */
[----:B------:R-:W-:Y:S01]  /*9bd0*/  IMAD.WIDE R224, R249, 0x2, R224 ;  /* 0x00000002f9e07825 */ /* 0x000fe200078e02e0 */
[----:B------:R-:W-:Y:S02]  /*9be0*/  LOP3.LUT R23, R23, R22, RZ, 0x3c, !PT ;  /* 0x0000001617177212 */ /* 0x000fe400078e3cff */
[----:B------:R-:W-:Y:S01]  /*9bf0*/  LOP3.LUT R250, R251, R250, RZ, 0x3c, !PT ;  /* 0x000000fafbfa7212 */ /* 0x000fe200078e3cff */
[C---:B------:R-:W-:Y:S01]  /*9c00*/  IMAD.WIDE R14, R249.reuse, 0x2, R14 ;  /* 0x00000002f90e7825 */ /* 0x040fe200078e020e */
[----:B0-----:R-:W4:Y:S04]  /*9c10*/  LDL.LU.64 R2, [R1+0x220] ;  /* 0x0002200001027983 */ /* 0x001f280000300a00 */
[----:B------:R3:W-:Y:S01]  /*9c20*/  STL.64 [R1+0x70], R20 ;  /* 0x0000701401007387 */ /* 0x0007e20000100a00 */
[----:B------:R-:W-:Y:S01]  /*9c30*/  IMAD.WIDE R16, R249, 0x2, R16 ;  /* 0x00000002f9107825 */ /* 0x000fe200078e0210 */
[----:B------:R-:W-:-:S02]  /*9c40*/  LOP3.LUT R251, R251, R250, RZ, 0x3c, !PT ;  /* 0x000000fafbfb7212 */ /* 0x000fc400078e3cff */
[----:B------:R0:W-:Y:S01]  /*9c50*/  STL.64 [R1+0x20], R224 ;  /* 0x000020e001007387 */ /* 0x0001e20000100a00 */
[----:B------:R-:W-:-:S04]  /*9c60*/  LOP3.LUT R22, R23, R22, RZ, 0x3c, !PT ;  /* 0x0000001617167212 */ /* 0x000fc800078e3cff */
[----:B------:R-:W-:Y:S01]  /*9c70*/  LOP3.LUT R23, R23, R22, RZ, 0x3c, !PT ;  /* 0x0000001617177212 */ /* 0x000fe200078e3cff */
[----:B---3--:R-:W-:Y:S02]  /*9c80*/  IMAD.MOV.U32 R21, RZ, RZ, R248 ;  /* 0x000000ffff157224 */ /* 0x008fe400078e00f8 */
[----:B--2---:R-:W-:Y:S02]  /*9c90*/  IMAD.MOV.U32 R20, RZ, RZ, R0 ;  /* 0x000000ffff147224 */ /* 0x004fe400078e0000 */
[----:B0-----:R-:W-:Y:S02]  /*9ca0*/  IMAD.MOV.U32 R225, RZ, RZ, R21 ;  /* 0x000000ffffe17224 */ /* 0x001fe400078e0015 */
[----:B------:R-:W-:Y:S02]  /*9cb0*/  IMAD.MOV.U32 R224, RZ, RZ, R20 ;  /* 0x000000ffffe07224 */ /* 0x000fe400078e0014 */
[----:B------:R-:W2:Y:S04]  /*9cc0*/  LDL.LU.64 R20, [R1+0x218] ;  /* 0x0002180001147983 */ /* 0x000ea80000300a00 */
[----:B------:R0:W-:Y:S04]  /*9cd0*/  STL.64 [R1+0x18], R14 ;  /* 0x0000180e01007387 */ /* 0x0001e80000100a00 */
[----:B0-----:R-:W3:Y:S04]  /*9ce0*/  LDL.LU.64 R14, [R1+0x38] ;  /* 0x00003800010e7983 */ /* 0x001ee80000300a00 */
[----:B------:R0:W-:Y:S02]  /*9cf0*/  STL.64 [R1+0x10], R16 ;  /* 0x0000101001007387 */ /* 0x0001e40000100a00 */
[----:B0-----:R-:W-:-:S02]  /*9d00*/  IMAD.MOV.U32 R16, RZ, RZ, R250 ;  /* 0x000000ffff107224 */ /* 0x001fc400078e00fa */
[----:B------:R-:W-:Y:S02]  /*9d10*/  IMAD.MOV.U32 R17, RZ, RZ, R251 ;  /* 0x000000ffff117224 */ /* 0x000fe400078e00fb */
[----:B------:R-:W-:-:S04]  /*9d20*/  IMAD.WIDE R250, R249, 0x2, R18 ;  /* 0x00000002f9fa7825 */ /* 0x000fc800078e0212 */
[----:B------:R-:W-:Y:S02]  /*9d30*/  IMAD.MOV.U32 R18, RZ, RZ, R22 ;  /* 0x000000ffff127224 */ /* 0x000fe400078e0016 */
[----:B------:R-:W-:Y:S02]  /*9d40*/  IMAD.MOV.U32 R19, RZ, RZ, R23 ;  /* 0x000000ffff137224 */ /* 0x000fe400078e0017 */
[----:B------:R-:W3:Y:S04]  /*9d50*/  LDL.LU.64 R22, [R1+0x210] ;  /* 0x0002100001167983 */ /* 0x000ee80000300a00 */
[----:B------:R0:W-:Y:S04]  /*9d60*/  STL.64 [R1+0x1f0], R250 ;  /* 0x0001f0fa01007387 */ /* 0x0001e80000100a00 */
[----:B0-----:R-:W4:Y:S04]  /*9d70*/  LDL.LU.64 R250, [R1+0x10] ;  /* 0x0000100001fa7983 */ /* 0x001f280000300a00 */
[----:B----4-:R0:W-:Y:S04]  /*9d80*/  STL.64 [R1+0x1f8], R250 ;  /* 0x0001f8fa01007387 */ /* 0x0101e80000100a00 */
[----:B0-----:R-:W4:Y:S04]  /*9d90*/  LDL.LU.64 R250, [R1+0x18] ;  /* 0x0000180001fa7983 */ /* 0x001f280000300a00 */
[----:B----4-:R0:W-:Y:S04]  /*9da0*/  STL.64 [R1+0x200], R250 ;  /* 0x000200fa01007387 */ /* 0x0101e80000100a00 */
[----:B0-----:R-:W4:Y:S04]  /*9db0*/  LDL.LU.64 R250, [R1+0x20] ;  /* 0x0000200001fa7983 */ /* 0x001f280000300a00 */
[----:B----4-:R0:W-:Y:S02]  /*9dc0*/  STL.64 [R1+0x208], R250 ;  /* 0x000208fa01007387 */ /* 0x0101e40000100a00 */
[----:B0-----:R-:W-:-:S02]  /*9dd0*/  IMAD.MOV.U32 R250, RZ, RZ, R224 ;  /* 0x000000fffffa7224 */ /* 0x001fc400078e00e0 */
[----:B------:R-:W-:Y:S02]  /*9de0*/  IMAD.MOV.U32 R251, RZ, RZ, R225 ;  /* 0x000000fffffb7224 */ /* 0x000fe400078e00e1 */
[----:B------:R-:W-:Y:S02]  /*9df0*/  IMAD.MOV.U32 R224, RZ, RZ, R2 ;  /* 0x000000ffffe07224 */ /* 0x000fe400078e0002 */
[----:B------:R-:W-:Y:S02]  /*9e00*/  IMAD.MOV.U32 R225, RZ, RZ, R3 ;  /* 0x000000ffffe17224 */ /* 0x000fe400078e0003 */
[----:B--2---:R-:W-:-:S04]  /*9e10*/  IMAD.WIDE R2, R249, 0x2, R20 ;  /* 0x00000002f9027825 */ /* 0x004fc800078e0214 */
[----:B------:R-:W-:Y:S02]  /*9e20*/  IMAD.MOV.U32 R20, RZ, RZ, R4 ;  /* 0x000000ffff147224 */ /* 0x000fe400078e0004 */
[----:B------:R-:W-:Y:S02]  /*9e30*/  IMAD.MOV.U32 R21, RZ, RZ, R5 ;  /* 0x000000ffff157224 */ /* 0x000fe400078e0005 */
[----:B---3--:R-:W-:-:S04]  /*9e40*/  IMAD.WIDE R4, R249, 0x2, R22 ;  /* 0x00000002f9047825 */ /* 0x008fc800078e0216 */
[----:B------:R-:W-:Y:S02]  /*9e50*/  IMAD.MOV.U32 R22, RZ, RZ, R6 ;  /* 0x000000ffff167224 */ /* 0x000fe400078e0006 */
[----:B------:R-:W-:Y:S02]  /*9e60*/  IMAD.MOV.U32 R23, RZ, RZ, R7 ;  /* 0x000000ffff177224 */ /* 0x000fe400078e0007 */
[----:B------:R-:W-:-:S04]  /*9e70*/  IMAD.WIDE R6, R249, 0x2, R206 ;  /* 0x00000002f9067825 */ /* 0x000fc800078e02ce */
        /* <DEDUP_REMOVED lines=26> */
[----:B------:R-:W-:Y:S02]  /*a020*/  IMAD.MOV.U32 R220, RZ, RZ, R218 ;  /* 0x000000ffffdc7224 */ /* 0x000fe400078e00da */
[----:B------:R-:W-:Y:S02]  /*a030*/  IMAD.MOV.U32 R221, RZ, RZ, R219 ;  /* 0x000000ffffdd7224 */ /* 0x000fe400078e00db */
[----:B------:R-:W-:Y:S02]  /*a040*/  IMAD.MOV.U32 R218, RZ, RZ, R216 ;  /* 0x000000ffffda7224 */ /* 0x000fe400078e00d8 */
[----:B------:R-:W-:-:S02]  /*a050*/  IMAD.MOV.U32 R219, RZ, RZ, R217 ;  /* 0x000000ffffdb7224 */ /* 0x000fc400078e00d9 */
        /* <DEDUP_REMOVED lines=38> */
[C---:B------:R-:W-:Y:S02]  /*a2c0*/  IMAD.WIDE R226, R249.reuse, 0x2, R246 ;  /* 0x00000002f9e27825 */ /* 0x040fe400078e02f6 */
[----:B------:R-:W2:Y:S02]  /*a2d0*/  LDL.LU.64 R246, [R1+0x70] ;  /* 0x0000700001f67983 */ /* 0x000ea40000300a00 */
[----:B------:R-:W-:-:S04]  /*a2e0*/  IMAD.WIDE R152, R249, 0x2, R152 ;  /* 0x00000002f9987825 */ /* 0x000fc800078e0298 */
        /* <DEDUP_REMOVED lines=35> */
[----:B--2---:R-:W-:-:S04]  /*a520*/  IMAD.WIDE R246, R249, 0x2, R246 ;  /* 0x00000002f9f67825 */ /* 0x004fc800078e02f6 */
[----:B------:R-:W-:Y:S02]  /*a530*/  IMAD.WIDE R248, R249, 0x2, R250 ;  /* 0x00000002f9f87825 */ /* 0x000fe400078e02fa */
[----:B------:R-:W2:Y:S04]  /*a540*/  LDL.LU.64 R250, [R1+0x208] ;  /* 0x0002080001fa7983 */ /* 0x000ea80000300a00 */
[----:B--2---:R0:W-:Y:S01]  /*a550*/  STL [R1+0x20], R250 ;  /* 0x000020fa01007387 */ /* 0x0041e20000100800 */
[----:B------:R-:W-:-:S03]  /*a560*/  IMAD.MOV.U32 R0, RZ, RZ, R251 ;  /* 0x000000ffff007224 */ /* 0x000fc600078e00fb */
[----:B0-----:R-:W2:Y:S01]  /*a570*/  LDL.LU.64 R250, [R1+0x200] ;  /* 0x0002000001fa7983 */ /* 0x001ea20000300a00 */
[----:B------:R-:W-:Y:S01]  /*a580*/  WARPGROUP.ARRIVE ;  /* 0x00000000000079c5 */ /* 0x000fe20000000000 */
[----:B------:R-:W-:-:S05]  /*a590*/  UMOV UR9, 0x40000040 ;  /* 0x4000004000097882 */ /* 0x000fca0000000000 */
[----:B------:R-:W-:-:S12]  /*a5a0*/  HGMMA.64x128x16.F32.BF16 R88, gdesc[UR8].tnspA, R88 ;  /* 0x21e00000085879f0 */ /* 0x000fd80008701858 */
[----:B------:R-:W-:Y:S01]  /*a5b0*/  HGMMA.64x128x16.F32.BF16 R88, gdesc[UR4].tnspA, R88 ;  /* 0x21e00000045879f0 */ /* 0x000fe20008701858 */
[----:B------:R-:W-:-:S11]  /*a5c0*/  UMOV UR30, UR10 ;  /* 0x0000000a001e7c82 */ /* 0x000fd60008000000 */
[----:B------:R-:W-:Y:S01]  /*a5d0*/  HGMMA.64x128x16.F32.BF16 R88, gdesc[UR36].tnspA, R88 ;  /* 0x21e00000245879f0 */ /* 0x000fe20008701858 */
[----:B--2---:R-:W-:Y:S04]  /*a5e0*/  STL [R1+0x18], R250 ;  /* 0x000018fa01007387 */ /* 0x004fe80000100800 */
[----:B------:R0:W-:Y:S02]  /*a5f0*/  STL [R1+0x24], R0 ;  /* 0x0000240001007387 */ /* 0x0001e40000100800 */
[----:B0-----:R-:W-:Y:S02]  /*a600*/  IMAD.MOV.U32 R0, RZ, RZ, R251 ;  /* 0x000000ffff007224 */ /* 0x001fe400078e00fb */
[----:B------:R-:W2:Y:S01]  /*a610*/  LDL.LU.64 R250, [R1+0x1f8] ;  /* 0x0001f80001fa7983 */ /* 0x000ea20000300a00 */
[----:B------:R-:W-:-:S02]  /*a620*/  UMOV UR31, UR11 ;  /* 0x0000000b001f7c82 */ /* 0x000fc40008000000 */
[----:B------:R-:W-:-:S12]  /*a630*/  HGMMA.64x128x16.F32.BF16 R88, gdesc[UR32].tnspA, R88 ;  /* 0x21e00000205879f0 */ /* 0x000fd80008701858 */
[----:B------:R-:W-:Y:S01]  /*a640*/  HGMMA.64x128x16.F32.BF16 R24, gdesc[UR28].tnspA, R24 ;  /* 0x21e000001c1879f0 */ /* 0x000fe20008701818 */
[----:B--2---:R-:W-:Y:S04]  /*a650*/  STL [R1+0x10], R250 ;  /* 0x000010fa01007387 */ /* 0x004fe80000100800 */
[----:B------:R0:W-:Y:S02]  /*a660*/  STL [R1+0x1c], R0 ;  /* 0x00001c0001007387 */ /* 0x0001e40000100800 */
[----:B0-----:R-:W-:Y:S02]  /*a670*/  IMAD.MOV.U32 R0, RZ, RZ, R251 ;  /* 0x000000ffff007224 */ /* 0x001fe400078e00fb */
[----:B------:R-:W2:Y:S01]  /*a680*/  LDL.LU.64 R250, [R1+0x1f0] ;  /* 0x0001f00001fa7983 */ /* 0x000ea20000300a00 */
[----:B------:R-:W-:Y:S01]  /*a690*/  UMOV UR26, UR6 ;  /* 0x00000006001a7c82 */ /* 0x000fe20008000000 */
[----:B------:R-:W-:-:S02]  /*a6a0*/  UMOV UR27, UR7 ;  /* 0x00000007001b7c82 */ /* 0x000fc40008000000 */
[----:B------:R-:W-:Y:S01]  /*a6b0*/  HGMMA.64x128x16.F32.BF16 R24, gdesc[UR24].tnspA, R24 ;  /* 0x21e00000181879f0 */ /* 0x000fe20008701818 */
[----:B------:R-:W-:Y:S01]  /*a6c0*/  UMOV UR22, UR38 ;  /* 0x0000002600167c82 */ /* 0x000fe20008000000 */
[----:B------:R-:W-:-:S10]  /*a6d0*/  UMOV UR23, UR39 ;  /* 0x0000002700177c82 */ /* 0x000fd40008000000 */
[----:B------:R-:W-:Y:S01]  /*a6e0*/  HGMMA.64x128x16.F32.BF16 R24, gdesc[UR20].tnspA, R24 ;  /* 0x21e00000141879f0 */ /* 0x000fe20008701818 */
[----:B--2---:R-:W-:Y:S04]  /*a6f0*/  STL [R1+0x8], R250 ;  /* 0x000008fa01007387 */ /* 0x004fe80000100800 */
[----:B------:R0:W-:Y:S02]  /*a700*/  STL [R1+0x14], R0 ;  /* 0x0000140001007387 */ /* 0x0001e40000100800 */
[----:B0-----:R-:W-:Y:S02]  /*a710*/  IMAD.MOV.U32 R0, RZ, RZ, R251 ;  /* 0x000000ffff007224 */ /* 0x001fe400078e00fb */
[----:B------:R-:W2:Y:S04]  /*a720*/  LDL.LU.64 R250, [R1+0x1e8] ;  /* 0x0001e80001fa7983 */ /* 0x000ea80000300a00 */
[----:B------:R-:W-:Y:S04]  /*a730*/  STL [R1], R2 ;  /* 0x0000000201007387 */ /* 0x000fe80000100800 */
[----:B------:R0:W-:Y:S02]  /*a740*/  STL [R1+0xc], R0 ;  /* 0x00000c0001007387 */ /* 0x0001e40000100800 */
[----:B0-----:R-:W-:-:S02]  /*a750*/  IMAD.MOV.U32 R0, RZ, RZ, R3 ;  /* 0x000000ffff007224 */ /* 0x001fc400078e0003 */
[----:B------:R-:W3:Y:S04]  /*a760*/  LDL.LU.64 R2, [R1+0x1e0] ;  /* 0x0001e00001027983 */ /* 0x000ee80000300a00 */
[----:B------:R0:W-:Y:S04]  /*a770*/  STL [R1+0x28], R0 ;  /* 0x0000280001007387 */ /* 0x0001e80000100800 */
[----:B0-----:R0:W5:Y:S04]  /*a780*/  LDL.LU R0, [R1+0x1dc] ;  /* 0x0001dc0001007983 */ /* 0x0011680000300800 */
[----:B------:R-:W-:Y:S04]  /*a790*/  STL [R1+0x2c], R5 ;  /* 0x00002c0501007387 */ /* 0x000fe80000100800 */
[----:B------:R-:W-:Y:S04]  /*a7a0*/  STL [R1+0x30], R7 ;  /* 0x0000300701007387 */ /* 0x000fe80000100800 */
[----:B------:R-:W-:Y:S04]  /*a7b0*/  STL [R1+0x34], R9 ;  /* 0x0000340901007387 */ /* 0x000fe80000100800 */
[----:B------:R-:W-:Y:S04]  /*a7c0*/  STL [R1+0x38], R11 ;  /* 0x0000380b01007387 */ /* 0x000fe80000100800 */
[----:B------:R-:W-:Y:S04]  /*a7d0*/  STL [R1+0x3c], R13 ;  /* 0x00003c0d01007387 */ /* 0x000fe80000100800 */
[----:B------:R1:W-:Y:S04]  /*a7e0*/  STL [R1+0x40], R15 ;  /* 0x0000400f01007387 */ /* 0x0003e80000100800 */
[----:B------:R-:W-:Y:S04]  /*a7f0*/  STL [R1+0x44], R17 ;  /* 0x0000441101007387 */ /* 0x000fe80000100800 */
        /* <DEDUP_REMOVED lines=68> */
[----:B-1----:R-:W4:Y:S01]  /*ac40*/  LDL.LU R15, [R1+0x1d4] ;  /* 0x0001d400010f7983 */ /* 0x002f220000300800 */
[----:B------:R-:W-:Y:S01]  /*ac50*/  UMOV UR18, UR34 ;  /* 0x0000002200127c82 */ /* 0x000fe20008000000 */
[----:B------:R-:W-:-:S02]  /*ac60*/  UMOV UR19, UR35 ;  /* 0x0000002300137c82 */ /* 0x000fc40008000000 */
[----:B------:R-:W-:Y:S01]  /*ac70*/  HGMMA.64x128x16.F32.BF16 R24, gdesc[UR16].tnspA, R24, gsb0 ;  /* 0x21e00000101879f0 */ /* 0x000fe20008001818 */
[----:B------:R-:W-:Y:S01]  /*ac80*/  STL [R1+0xd4], R217 ;  /* 0x0000d4d901007387 */ /* 0x000fe20000100800 */
[----:B------:R-:W-:Y:S02]  /*ac90*/  IMAD.MOV.U32 R9, RZ, RZ, R14 ;  /* 0x000000ffff097224 */ /* 0x000fe400078e000e */
[----:B------:R-:W1:Y:S01]  /*aca0*/  LDC R14, c[0x0][0x238] ;  /* 0x00008e00ff0e7b82 */ /* 0x000e620000000800 */
        /* <DEDUP_REMOVED lines=24> */
[----:B------:R-:W-:Y:S01]  /*ae30*/  STL [R1+0x1c4], R242 ;  /* 0x0001c4f201007387 */ /* 0x000fe20000100800 */
[----:B-1----:R-:W-:-:S03]  /*ae40*/  IMAD.SHL.U32 R14, R14, 0x40, RZ ;  /* 0x000000400e0e7824 */ /* 0x002fc600078e00ff */
[----:B------:R-:W-:Y:S01]  /*ae50*/  STL [R1+0x108], R243 ;  /* 0x000108f301007387 */ /* 0x000fe20000100800 */
[----:B------:R-:W-:-:S03]  /*ae60*/  IMAD.MOV.U32 R5, RZ, RZ, R6 ;  /* 0x000000ffff057224 */ /* 0x000fc600078e0006 */
[----:B------:R-:W-:Y:S01]  /*ae70*/  STL [R1+0x1c8], R244 ;  /* 0x0001c8f401007387 */ /* 0x000fe20000100800 */
[----:B------:R-:W-:-:S03]  /*ae80*/  IMAD.MOV.U32 R6, RZ, RZ, R8 ;  /* 0x000000ffff067224 */ /* 0x000fc600078e0008 */
[----:B------:R-:W-:Y:S01]  /*ae90*/  STL [R1+0x10c], R245 ;  /* 0x00010cf501007387 */ /* 0x000fe20000100800 */
[----:B------:R-:W-:Y:S02]  /*aea0*/  IMAD.MOV.U32 R7, RZ, RZ, R10 ;  /* 0x000000ffff077224 */ /* 0x000fe400078e000a */
[----:B------:R-:W-:Y:S02]  /*aeb0*/  IMAD.MOV.U32 R8, RZ, RZ, R12 ;  /* 0x000000ffff087224 */ /* 0x000fe400078e000c */
[----:B------:R-:W-:Y:S02]  /*aec0*/  IMAD.MOV.U32 R10, RZ, RZ, R16 ;  /* 0x000000ffff0a7224 */ /* 0x000fe400078e0010 */
[----:B------:R-:W-:Y:S02]  /*aed0*/  IMAD.MOV.U32 R11, RZ, RZ, R18 ;  /* 0x000000ffff0b7224 */ /* 0x000fe400078e0012 */
[----:B------:R-:W-:Y:S02]  /*aee0*/  IMAD.MOV.U32 R12, RZ, RZ, R20 ;  /* 0x000000ffff0c7224 */ /* 0x000fe400078e0014 */
[----:B------:R-:W-:-:S02]  /*aef0*/  IMAD.MOV.U32 R13, RZ, RZ, R22 ;  /* 0x000000ffff0d7224 */ /* 0x000fc400078e0016 */
[----:B---3--:R-:W-:-:S04]  /*af00*/  IMAD.WIDE R2, R14, 0x2, R2 ;  /* 0x000000020e027825 */ /* 0x008fc800078e0202 */
[----:B--2---:R-:W-:Y:S01]  /*af10*/  VIADD R250, R250, 0xffffffc0 ;  /* 0xffffffc0fafa7836 */ /* 0x004fe20000000000 */
[----:B------:R-:W-:Y:S02]  /*af20*/  WARPGROUP.DEPBAR.LE gsb0, 0x0 ;  /* 0x00008000000079c5 */ /* 0x000fe40000010000 */
[----:B----4-:R-:W-:-:S05]  /*af30*/  VIADD R15, R15, 0xffffffff ;  /* 0xffffffff0f0f7836 */ /* 0x010fca0000000000 */
[----:B------:R-:W-:Y:S01]  /*af40*/  ISETP.NE.U32.AND P0, PT, R15, RZ, PT ;  /* 0x000000ff0f00720c */ /* 0x000fe20003f05070 */
[----:B------:R-:W-:Y:S04]  /*af50*/  STL [R1+0x1d4], R15 ;  /* 0x0001d40f01007387 */ /* 0x000fe80000100800 */
[----:B------:R-:W-:Y:S04]  /*af60*/  STL [R1+0x1cc], R246 ;  /* 0x0001ccf601007387 */ /* 0x000fe80000100800 */
[----:B------:R-:W-:Y:S04]  /*af70*/  STL [R1+0x110], R247 ;  /* 0x000110f701007387 */ /* 0x000fe80000100800 */
[----:B------:R1:W-:Y:S02]  /*af80*/  STL [R1+0x1d0], R248 ;  /* 0x0001d0f801007387 */ /* 0x0003e40000100800 */
[----:B-1----:R-:W-:Y:S01]  /*af90*/  IMAD.MOV.U32 R248, RZ, RZ, R249 ;  /* 0x000000fffff87224 */ /* 0x002fe200078e00f9 */
[----:B0-----:R-:W-:Y:S06]  /*afa0*/  @P0 BRA `(.L_x_1) ;  /* 0xffffffa400140947 */ /* 0x001fec000383ffff */
[----:B------:R-:W-:Y:S02]  /*afb0*/  F2FP.BF16.F32.PACK_AB R47, R47, R46 ;  /* 0x0000002e2f2f723e */ /* 0x000fe400000010ff */
[----:B------:R-:W-:Y:S02]  /*afc0*/  F2FP.BF16.F32.PACK_AB R46, R45, R44 ;  /* 0x0000002c2d2e723e */ /* 0x000fe400000010ff */
[----:B------:R-:W-:Y:S02]  /*afd0*/  F2FP.BF16.F32.PACK_AB R44, R109, R108 ;  /* 0x0000006c6d2c723e */ /* 0x000fe400000010ff */
[----:B------:R-:W-:Y:S02]  /*afe0*/  F2FP.BF16.F32.PACK_AB R108, R105, R104 ;  /* 0x00000068696c723e */ /* 0x000fe400000010ff */
[----:B------:R-:W-:Y:S02]  /*aff0*/  F2FP.BF16.F32.PACK_AB R104, R101, R100 ;  /* 0x000000646568723e */ /* 0x000fe400000010ff */
[----:B------:R-:W-:-:S02]  /*b000*/  F2FP.BF16.F32.PACK_AB R87, R87, R86 ;  /* 0x000000565757723e */ /* 0x000fc400000010ff */
        /* <DEDUP_REMOVED lines=57> */
[----:B------:R-:W-:-:S07]  /*b3a0*/  F2FP.BF16.F32.PACK_AB R92, R89, R88 ;  /* 0x00000058595c723e */ /* 0x000fce00000010ff */
.L_x_0:
[----:B------:R-:W1:Y:S01]  /*b3b0*/  S2R R6, SR_TID.X ;  /* 0x0000000000067919 */ /* 0x000e620000002100 */
[----:B------:R-:W-:Y:S01]  /*b3c0*/  ULDC.64 UR4, c[0x0][0x228] ;  /* 0x00008a0000047ab9 */ /* 0x000fe20000000a00 */
[----:B------:R-:W-:Y:S01]  /*b3d0*/  ULDC UR6, c[0x0][0x22c] ;  /* 0x00008b0000067ab9 */ /* 0x000fe20000000800 */
[----:B------:R-:W2:Y:S01]  /*b3e0*/  S2R R192, SR_TID.X ;  /* 0x0000000000c07919 */ /* 0x000ea20000002100 */
[----:B------:R-:W3:Y:S01]  /*b3f0*/  LDL.LU R197, [R1+0x1d8] ;  /* 0x0001d80001c57983 */ /* 0x000ee20000300800 */
[----:B------:R-:W4:Y:S01]  /*b400*/  S2R R4, SR_CgaCtaId ;  /* 0x0000000000047919 */ /* 0x000f220000008800 */
[C---:B-1----:R-:W-:Y:S02]  /*b410*/  IMAD.SHL.U32 R3, R6.reuse, 0x40, RZ ;  /* 0x0000004006037824 */ /* 0x042fe400078e00ff */
[----:B------:R-:W-:-:S03]  /*b420*/  IMAD.SHL.U32 R2, R6, 0x10, RZ ;  /* 0x0000001006027824 */ /* 0x000fc600078e00ff */
[----:B------:R-:W-:Y:S01]  /*b430*/  LOP3.LUT R5, R3, 0x400, RZ, 0xc0, !PT ;  /* 0x0000040003057812 */ /* 0x000fe200078ec0ff */
[----:B------:R-:W-:Y:S01]  /*b440*/  IMAD.SHL.U32 R3, R6, 0x8, RZ ;  /* 0x0000000806037824 */ /* 0x000fe200078e00ff */
[----:B------:R-:W-:-:S04]  /*b450*/  LOP3.LUT R2, R2, 0xf0, RZ, 0xc0, !PT ;  /* 0x000000f002027812 */ /* 0x000fc800078ec0ff */
[----:B------:R-:W-:Y:S01]  /*b460*/  IADD3 R164, R5, UR12, R2 ;  /* 0x0000000c05a47c10 */ /* 0x000fe2000fffe002 */
[----:B----4-:R-:W-:Y:S01]  /*b470*/  IMAD.SHL.U32 R4, R4, 0x80, RZ ;  /* 0x0000008004047824 */ /* 0x010fe200078e00ff */
[----:B------:R-:W-:-:S05]  /*b480*/  LOP3.LUT R191, R3, 0x300, RZ, 0xc0, !PT ;  /* 0x0000030003bf7812 */ /* 0x000fca00078ec0ff */
[----:B------:R-:W-:Y:S01]  /*b490*/  IMAD.IADD R191, R191, 0x1, R164 ;  /* 0x00000001bfbf7824 */ /* 0x000fe200078e02a4 */
[----:B------:R-:W-:Y:S01]  /*b4a0*/  BAR.SYNC.DEFER_BLOCKING 0x0 ;  /* 0x0000000000007b1d */ /* 0x000fe20000010000 */
[----:B--2---:R-:W-:-:S05]  /*b4b0*/  LOP3.LUT R164, R192, 0x7f, RZ, 0xc0, !PT ;  /* 0x0000007fc0a47812 */ /* 0x004fca00078ec0ff */
[----:B------:R-:W-:Y:S01]  /*b4c0*/  STSM.16.M88.4 [R191], R92 ;  /* 0x0000005cbf007844 */ /* 0x000fe20000000200 */
[----:B------:R-:W-:Y:S01]  /*b4d0*/  LEA R164, R164, UR12, 0x4 ;  /* 0x0000000ca4a47c11 */ /* 0x000fe2000f8e20ff */
[----:B------:R-:W-:Y:S06]  /*b4e0*/  BAR.SYNC.DEFER_BLOCKING 0x0 ;  /* 0x0000000000007b1d */ /* 0x000fec0000010000 */
[----:B------:R-:W1:Y:S02]  /*b4f0*/  LDS.128 R92, [R164] ;  /* 0x00000000a45c7984 */ /* 0x000e640000000c00 */
[----:B------:R-:W-:Y:S06]  /*b500*/  BAR.SYNC.DEFER_BLOCKING 0x0 ;  /* 0x0000000000007b1d */ /* 0x000fec0000010000 */
[----:B------:R-:W-:Y:S02]  /*b510*/  STSM.16.M88.4 [R191], R96 ;  /* 0x00000060bf007844 */ /* 0x000fe40000000200 */
[----:B------:R-:W-:Y:S06]  /*b520*/  BAR.SYNC.DEFER_BLOCKING 0x0 ;  /* 0x0000000000007b1d */ /* 0x000fec0000010000 */
[----:B------:R-:W2:Y:S02]  /*b530*/  LDS.128 R96, [R164] ;  /* 0x00000000a4607984 */ /* 0x000ea40000000c00 */
[----:B------:R-:W-:Y:S06]  /*b540*/  BAR.SYNC.DEFER_BLOCKING 0x0 ;  /* 0x0000000000007b1d */ /* 0x000fec0000010000 */
[----:B------:R-:W-:Y:S02]  /*b550*/  STSM.16.M88.4 [R191], R100 ;  /* 0x00000064bf007844 */ /* 0x000fe40000000200 */
[----:B------:R-:W-:Y:S06]  /*b560*/  BAR.SYNC.DEFER_BLOCKING 0x0 ;  /* 0x0000000000007b1d */ /* 0x000fec0000010000 */
[----:B------:R-:W4:Y:S02]  /*b570*/  LDS.128 R100, [R164] ;  /* 0x00000000a4647984 */ /* 0x000f240000000c00 */
        /* <DEDUP_REMOVED lines=46> */
[----:B------:R-:W-:Y:S01]  /*b860*/  BAR.SYNC.DEFER_BLOCKING 0x0 ;  /* 0x0000000000007b1d */ /* 0x000fe20000010000 */
[----:B------:R-:W-:-:S02]  /*b870*/  LOP3.LUT R157, R4, 0x180, RZ, 0xc0, !PT ;  /* 0x00000180049d7812 */ /* 0x000fc400078ec0ff */
[----:B---3--:R-:W-:Y:S02]  /*b880*/  ISETP.GE.AND P0, PT, R197, UR4, PT ;  /* 0x00000004c5007c0c */ /* 0x008fe4000bf06270 */
[C-C-:B-----5:R-:W-:Y:S01]  /*b890*/  LOP3.LUT R196, R0.reuse, 0x1, R157.reuse, 0xfe, !PT ;  /* 0x0000000100c47812 */ /* 0x160fe200078efe9d */
[----:B------:R-:W-:Y:S01]  /*b8a0*/  ULDC UR4, c[0x0][0x22c] ;  /* 0x00008b0000047ab9 */ /* 0x000fe20000000800 */
[----:B------:R-:W3:Y:S01]  /*b8b0*/  LDS.128 R80, [R164] ;  /* 0x00000000a4507984 */ /* 0x000ee20000000c00 */
[----:B------:R-:W-:Y:S01]  /*b8c0*/  BAR.SYNC.DEFER_BLOCKING 0x0 ;  /* 0x0000000000007b1d */ /* 0x000fe20000010000 */
[----:B------:R-:W-:Y:S02]  /*b8d0*/  LOP3.LUT R194, R0, 0x3, R157, 0xfe, !PT ;  /* 0x0000000300c27812 */ /* 0x000fe400078efe9d */
[----:B------:R-:W-:-:S03]  /*b8e0*/  ISETP.LT.AND P4, PT, R196, UR4, !P0 ;  /* 0x00000004c4007c0c */ /* 0x000fc6000c781270 */
[----:B------:R-:W-:Y:S01]  /*b8f0*/  ULDC UR4, c[0x0][0x22c] ;  /* 0x00008b0000047ab9 */ /* 0x000fe20000000800 */
[----:B------:R-:W-:Y:S02]  /*b900*/  LOP3.LUT R195, R0, 0x2, R157, 0xfe, !PT ;  /* 0x0000000200c37812 */ /* 0x000fe400078efe9d */
[----:B------:R-:W-:Y:S01]  /*b910*/  ISETP.LT.AND P5, PT, R194, UR4, !P0 ;  /* 0x00000004c2007c0c */ /* 0x000fe2000c7a1270 */
[----:B------:R-:W-:Y:S01]  /*b920*/  ULDC UR4, c[0x0][0x244] ;  /* 0x0000910000047ab9 */ /* 0x000fe20000000800 */
[----:B------:R-:W-:Y:S01]  /*b930*/  LOP3.LUT R156, R0, R157, RZ, 0xfc, !PT ;  /* 0x0000009d009c7212 */ /* 0x000fe200078efcff */
[----:B------:R-:W-:Y:S01]  /*b940*/  IMAD R194, R197, UR4, RZ ;  /* 0x00000004c5c27c24 */ /* 0x000fe2000f8e02ff */
[----:B------:R-:W-:Y:S01]  /*b950*/  ISETP.LT.AND P2, PT, R195, UR6, !P0 ;  /* 0x00000006c3007c0c */ /* 0x000fe2000c741270 */
[----:B------:R-:W-:Y:S01]  /*b960*/  ULDC.64 UR6, c[0x0][0x220] ;  /* 0x0000880000067ab9 */ /* 0x000fe20000000a00 */
[----:B------:R-:W-:Y:S02]  /*b970*/  ULDC UR4, c[0x0][0x248] ;  /* 0x0000920000047ab9 */ /* 0x000fe40000000800 */
[----:B------:R-:W-:Y:S01]  /*b980*/  LEA R192, P3, R194, UR6, 0x1 ;  /* 0x00000006c2c07c11 */ /* 0x000fe2000f8608ff */
[----:B------:R2:W-:Y:S01]  /*b990*/  STSM.16.M88.4 [R191], R84 ;  /* 0x00000054bf007844 */ /* 0x0005e20000000200 */
[C---:B------:R-:W-:Y:S01]  /*b9a0*/  IMAD R195, R156.reuse, UR4, RZ ;  /* 0x000000049cc37c24 */ /* 0x040fe2000f8e02ff */
[----:B------:R-:W-:Y:S01]  /*b9b0*/  ISETP.LT.AND P1, PT, R156, UR5, !P0 ;  /* 0x000000059c007c0c */ /* 0x000fe2000c721270 */
[----:B------:R-:W-:Y:S01]  /*b9c0*/  ULDC UR5, c[0x0][0x22c] ;  /* 0x00008b0000057ab9 */ /* 0x000fe20000000800 */
[----:B------:R-:W-:Y:S01]  /*b9d0*/  LEA.HI.X.SX32 R194, R194, UR7, 0x1, P3 ;  /* 0x00000007c2c27c11 */ /* 0x000fe200098f0eff */
[----:B------:R-:W-:Y:S01]  /*b9e0*/  ULDC UR6, c[0x0][0x22c] ;  /* 0x00008b0000067ab9 */ /* 0x000fe20000000800 */
[----:B------:R-:W-:-:S02]  /*b9f0*/  LEA R156, P3, R195, R192, 0x1 ;  /* 0x000000c0c39c7211 */ /* 0x000fc400078608ff */
[C-C-:B------:R-:W-:Y:S02]  /*ba00*/  LOP3.LUT R193, R0.reuse, 0x7f, R157.reuse, 0xfe, !PT ;  /* 0x0000007f00c17812 */ /* 0x140fe400078efe9d */
[C-C-:B------:R-:W-:Y:S02]  /*ba10*/  LOP3.LUT R186, R0.reuse, 0x4, R157.reuse, 0xfe, !PT ;  /* 0x0000000400ba7812 */ /* 0x140fe400078efe9d */
[C-C-:B------:R-:W-:Y:S02]  /*ba20*/  LOP3.LUT R187, R0.reuse, 0x5, R157.reuse, 0xfe, !PT ;  /* 0x0000000500bb7812 */ /* 0x140fe400078efe9d */
[C-C-:B------:R-:W-:Y:S02]  /*ba30*/  LOP3.LUT R185, R0.reuse, 0x6, R157.reuse, 0xfe, !PT ;  /* 0x0000000600b97812 */ /* 0x140fe400078efe9d */
[C-C-:B------:R-:W-:Y:S02]  /*ba40*/  LOP3.LUT R184, R0.reuse, 0x7, R157.reuse, 0xfe, !PT ;  /* 0x0000000700b87812 */ /* 0x140fe400078efe9d */
[----:B------:R-:W-:-:S02]  /*ba50*/  LOP3.LUT R183, R0, 0x8, R157, 0xfe, !PT ;  /* 0x0000000800b77812 */ /* 0x000fc400078efe9d */
        /* <DEDUP_REMOVED lines=88> */
[C-C-:B0-----:R-:W-:Y:S02]  /*bfe0*/  LOP3.LUT R15, R0.reuse, 0x61, R157.reuse, 0xfe, !PT ;  /* 0x00000061000f7812 */ /* 0x141fe400078efe9d */
        /* <DEDUP_REMOVED lines=28> */
[----:B------:R-:W-:Y:S02]  /*c1b0*/  LOP3.LUT R0, R0, 0x7e, R157, 0xfe, !PT ;  /* 0x0000007e00007812 */ /* 0x000fe400078efe9d */
[C---:B------:R-:W-:Y:S01]  /*c1c0*/  LEA.HI.X.SX32 R157, R195.reuse, R194, 0x1, P3 ;  /* 0x000000c2c39d7211 */ /* 0x040fe200018f0eff */
[----:B------:R-:W-:Y:S01]  /*c1d0*/  BAR.SYNC.DEFER_BLOCKING 0x0 ;  /* 0x0000000000007b1d */ /* 0x000fe20000010000 */
[----:B------:R-:W-:-:S04]  /*c1e0*/  VIADD R195, R195, UR4 ;  /* 0x00000004c3c37c36 */ /* 0x000fc80008000000 */
[----:B------:R-:W-:Y:S01]  /*c1f0*/  VIADD R197, R195, UR4 ;  /* 0x00000004c3c57c36 */ /* 0x000fe20008000000 */
[----:B-1----:R-:W-:-:S04]  /*c200*/  PRMT R196, R92, 0x7632, R196 ;  /* 0x000076325cc47816 */ /* 0x002fc800000000c4 */
[----:B--2---:R-:W-:-:S04]  /*c210*/  LEA R86, P6, R197, R192, 0x1 ;  /* 0x000000c0c5567211 */ /* 0x004fc800078c08ff */
[C---:B------:R-:W-:Y:S01]  /*c220*/  LEA.HI.X.SX32 R87, R197.reuse, R194, 0x1, P6 ;  /* 0x000000c2c5577211 */ /* 0x040fe200030f0eff */
[----:B------:R-:W-:Y:S01]  /*c230*/  VIADD R197, R197, UR4 ;  /* 0x00000004c5c57c36 */ /* 0x000fe20008000000 */
[----:B------:R0:W-:Y:S01]  /*c240*/  @P1 STG.E.U16 desc[UR14][R156.64], R92 ;  /* 0x0000005c9c001986 */ /* 0x0001e2000c10150e */
[----:B------:R-:W-:-:S04]  /*c250*/  LEA R84, P1, R195, R192, 0x1 ;  /* 0x000000c0c3547211 */ /* 0x000fc800078208ff */
[----:B------:R-:W-:Y:S02]  /*c260*/  LEA.HI.X.SX32 R85, R195, R194, 0x1, P1 ;  /* 0x000000c2c3557211 */ /* 0x000fe400008f0eff */
[----:B------:R-:W-:Y:S01]  /*c270*/  ISETP.LT.AND P3, PT, R186, UR5, !P0 ;  /* 0x00000005ba007c0c */ /* 0x000fe2000c761270 */
[----:B------:R-:W-:Y:S02]  /*c280*/  ULDC UR5, c[0x0][0x22c] ;  /* 0x00008b0000057ab9 */ /* 0x000fe40000000800 */
[----:B------:R1:W-:Y:S01]  /*c290*/  @P4 STG.E.U16 desc[UR14][R84.64], R196 ;  /* 0x000000c454004986 */ /* 0x0003e2000c10150e */
[----:B0-----:R-:W-:Y:S01]  /*c2a0*/  VIADD R157, R197, UR4 ;  /* 0x00000004c59d7c36 */ /* 0x001fe20008000000 */
[----:B------:R-:W-:Y:S02]  /*c2b0*/  ISETP.LT.AND P4, PT, R185, UR5, !P0 ;  /* 0x00000005b9007c0c */ /* 0x000fe4000c781270 */
[----:B------:R0:W-:Y:S01]  /*c2c0*/  @P2 STG.E.U16 desc[UR14][R86.64], R93 ;  /* 0x0000005d56002986 */ /* 0x0001e2000c10150e */
[----:B------:R-:W-:Y:S01]  /*c2d0*/  PRMT R92, R93, 0x7632, R92 ;  /* 0x000076325d5c7816 */ /* 0x000fe2000000005c */
[----:B------:R-:W-:Y:S01]  /*c2e0*/  VIADD R185, R157, UR4 ;  /* 0x000000049db97c36 */ /* 0x000fe20008000000 */
[----:B------:R-:W-:Y:S01]  /*c2f0*/  ISETP.LT.AND P1, PT, R187, UR6, !P0 ;  /* 0x00000006bb007c0c */ /* 0x000fe2000c721270 */
[----:B------:R-:W-:Y:S01]  /*c300*/  ULDC UR5, c[0x0][0x22c] ;  /* 0x00008b0000057ab9 */ /* 0x000fe20000000800 */
[----:B------:R-:W-:Y:S01]  /*c310*/  PRMT R156, R94, 0x7632, R156 ;  /* 0x000076325e9c7816 */ /* 0x000fe2000000009c */
[----:B------:R-:W-:Y:S01]  /*c320*/  ULDC UR6, c[0x0][0x22c] ;  /* 0x00008b0000067ab9 */ /* 0x000fe20000000800 */
[----:B-1----:R-:W-:-:S04]  /*c330*/  LEA R84, P6, R197, R192, 0x1 ;  /* 0x000000c0c5547211 */ /* 0x002fc800078c08ff */
[----:B------:R-:W-:Y:S02]  /*c340*/  LEA.HI.X.SX32 R85, R197, R194, 0x1, P6 ;  /* 0x000000c2c5557211 */ /* 0x000fe400030f0eff */
[----:B0-----:R-:W-:Y:S01]  /*c350*/  LEA R86, P6, R157, R192, 0x1 ;  /* 0x000000c09d567211 */ /* 0x001fe200078c08ff */
[----:B------:R-:W-:Y:S02]  /*c360*/  VIADD R93, R185, UR4 ;  /* 0x00000004b95d7c36 */ /* 0x000fe40008000000 */
[----:B------:R0:W-:Y:S01]  /*c370*/  @P5 STG.E.U16 desc[UR14][R84.64], R92 ;  /* 0x0000005c54005986 */ /* 0x0001e2000c10150e */
[----:B------:R-:W-:Y:S01]  /*c380*/  LEA.HI.X.SX32 R87, R157, R194, 0x1, P6 ;  /* 0x000000c29d577211 */ /* 0x000fe200030f0eff */
[----:B------:R-:W-:-:S04]  /*c390*/  VIADD R157, R93, UR4 ;  /* 0x000000045d9d7c36 */ /* 0x000fc80008000000 */
[----:B------:R1:W-:Y:S01]  /*c3a0*/  @P3 STG.E.U16 desc[UR14][R86.64], R94 ;  /* 0x0000005e56003986 */ /* 0x0003e2000c10150e */
[----:B0-----:R-:W-:-:S04]  /*c3b0*/  LEA R84, P6, R185, R192, 0x1 ;  /* 0x000000c0b9547211 */ /* 0x001fc800078c08ff */
[----:B------:R-:W-:Y:S02]  /*c3c0*/  LEA.HI.X.SX32 R85, R185, R194, 0x1, P6 ;  /* 0x000000c2b9557211 */ /* 0x000fe400030f0eff */
[C---:B-1----:R-:W-:Y:S02]  /*c3d0*/  LEA R86, P6, R93.reuse, R192, 0x1 ;  /* 0x000000c05d567211 */ /* 0x042fe400078c08ff */
[----:B------:R-:W-:Y:S01]  /*c3e0*/  ISETP.LT.AND P2, PT, R184, UR5, !P0 ;  /* 0x00000005b8007c0c */ /* 0x000fe2000c741270 */
[----:B------:R-:W-:Y:S01]  /*c3f0*/  ULDC UR5, c[0x0][0x22c] ;  /* 0x00008b0000057ab9 */ /* 0x000fe20000000800 */
[----:B------:R-:W-:Y:S01]  /*c400*/  LEA.HI.X.SX32 R87, R93, R194, 0x1, P6 ;  /* 0x000000c25d577211 */ /* 0x000fe200030f0eff */
[----:B------:R-:W-:Y:S01]  /*c410*/  VIADD R93, R157, UR4 ;  /* 0x000000049d5d7c36 */ /* 0x000fe20008000000 */
[----:B------:R-:W-:Y:S01]  /*c420*/  ISETP.LT.AND P5, PT, R183, UR5, !P0 ;  /* 0x00000005b7007c0c */ /* 0x000fe2000c7a1270 */
[----:B------:R0:W-:Y:S01]  /*c430*/  @P1 STG.E.U16 desc[UR14][R84.64], R156 ;  /* 0x0000009c54001986 */ /* 0x0001e2000c10150e */
[----:B------:R-:W-:Y:S01]  /*c440*/  PRMT R92, R95, 0x7632, R92 ;  /* 0x000076325f5c7816 */ /* 0x000fe2000000005c */
[----:B------:R-:W-:-:S02]  /*c450*/  ULDC UR5, c[0x0][0x22c] ;  /* 0x00008b0000057ab9 */ /* 0x000fc40000000800 */
[----:B------:R1:W-:Y:S01]  /*c460*/  @P4 STG.E.U16 desc[UR14][R86.64], R95 ;  /* 0x0000005f56004986 */ /* 0x0003e2000c10150e */
[-C--:B0-----:R-:W-:Y:S02]  /*c470*/  LEA R84, P1, R157, R192.reuse, 0x1 ;  /* 0x000000c09d547211 */ /* 0x081fe400078208ff */
[----:B-1----:R-:W-:Y:S02]  /*c480*/  LEA R86, P6, R93, R192, 0x1 ;  /* 0x000000c05d567211 */ /* 0x002fe400078c08ff */
[-C--:B------:R-:W-:Y:S02]  /*c490*/  LEA.HI.X.SX32 R85, R157, R194.reuse, 0x1, P1 ;  /* 0x000000c29d557211 */ /* 0x080fe400008f0eff */
[C---:B------:R-:W-:Y:S01]  /*c4a0*/  LEA.HI.X.SX32 R87, R93.reuse, R194, 0x1, P6 ;  /* 0x000000c25d577211 */ /* 0x040fe200030f0eff */
[----:B------:R-:W-:Y:S01]  /*c4b0*/  VIADD R93, R93, UR4 ;  /* 0x000000045d5d7c36 */ /* 0x000fe20008000000 */
[----:B------:R-:W-:Y:S01]  /*c4c0*/  ISETP.LT.AND P3, PT, R179, UR5, !P0 ;  /* 0x00000005b3007c0c */ /* 0x000fe2000c761270 */
[----:B------:R-:W-:Y:S01]  /*c4d0*/  @P2 STG.E.U16 desc[UR14][R84.64], R92 ;  /* 0x0000005c54002986 */ /* 0x000fe2000c10150e */
[----:B------:R-:W-:Y:S01]  /*c4e0*/  ULDC UR5, c[0x0][0x22c] ;  /* 0x00008b0000057ab9 */ /* 0x000fe20000000800 */
[----:B------:R-:W-:-:S02]  /*c4f0*/  VIADD R95, R93, UR4 ;  /* 0x000000045d5f7c36 */ /* 0x000fc40008000000 */
[----:B------:R0:W-:Y:S01]  /*c500*/  @P5 STG.E.U16 desc[UR14][R86.64], R96 ;  /* 0x0000006056005986 */ /* 0x0001e2000c10150e */
[----:B------:R-:W-:Y:S01]  /*c510*/  ISETP.LT.AND P4, PT, R174, UR5, !P0 ;  /* 0x00000005ae007c0c */ /* 0x000fe2000c781270 */
[----:B------:R-:W-:Y:S01]  /*c520*/  ULDC UR5, c[0x0][0x22c] ;  /* 0x00008b0000057ab9 */ /* 0x000fe20000000800 */
[----:B------:R-:W-:Y:S02]  /*c530*/  PRMT R94, R96, 0x7632, R94 ;  /* 0x00007632605e7816 */ /* 0x000fe4000000005e */
[----:B0-----:R-:W-:-:S04]  /*c540*/  LEA R86, P6, R93, R192, 0x1 ;  /* 0x000000c05d567211 */ /* 0x001fc800078c08ff */
[----:B------:R-:W-:Y:S01]  /*c550*/  LEA.HI.X.SX32 R87, R93, R194, 0x1, P6 ;  /* 0x000000c25d577211 */ /* 0x000fe200030f0eff */
[C---:B------:R-:W-:Y:S01]  /*c560*/  VIADD R93, R95.reuse, UR4 ;  /* 0x000000045f5d7c36 */ /* 0x040fe20008000000 */
[----:B------:R-:W-:-:S04]  /*c570*/  LEA R84, P6, R95, R192, 0x1 ;  /* 0x000000c05f547211 */ /* 0x000fc800078c08ff */
[----:B------:R-:W-:Y:S01]  /*c580*/  LEA.HI.X.SX32 R85, R95, R194, 0x1, P6 ;  /* 0x000000c25f557211 */ /* 0x000fe200030f0eff */
[----:B------:R-:W-:Y:S01]  /*c590*/  VIADD R95, R93, UR4 ;  /* 0x000000045d5f7c36 */ /* 0x000fe20008000000 */
[----:B------:R0:W-:Y:S01]  /*c5a0*/  @P3 STG.E.U16 desc[UR14][R86.64], R94 ;  /* 0x0000005e56003986 */ /* 0x0001e2000c10150e */
[----:B------:R-:W-:Y:S01]  /*c5b0*/  ISETP.LT.AND P1, PT, R175, UR6, !P0 ;  /* 0x00000006af007c0c */ /* 0x000fe2000c721270 */
[----:B------:R-:W-:Y:S01]  /*c5c0*/  ULDC UR6, c[0x0][0x22c] ;  /* 0x00008b0000067ab9 */ /* 0x000fe20000000800 */
[----:B------:R-:W-:Y:S01]  /*c5d0*/  ISETP.LT.AND P2, PT, R173, UR5, !P0 ;  /* 0x00000005ad007c0c */ /* 0x000fe2000c741270 */
[----:B------:R1:W-:Y:S01]  /*c5e0*/  @P4 STG.E.U16 desc[UR14][R84.64], R97 ;  /* 0x0000006154004986 */ /* 0x0003e2000c10150e */
[----:B------:R-:W-:Y:S01]  /*c5f0*/  PRMT R92, R97, 0x7632, R92 ;  /* 0x00007632615c7816 */ /* 0x000fe2000000005c */
[----:B------:R-:W-:Y:S01]  /*c600*/  ULDC UR5, c[0x0][0x22c] ;  /* 0x00008b0000057ab9 */ /* 0x000fe20000000800 */
[-C--:B0-----:R-:W-:Y:S02]  /*c610*/  LEA R86, P6, R93, R192.reuse, 0x1 ;  /* 0x000000c05d567211 */ /* 0x081fe400078c08ff */
[----:B-1----:R-:W-:-:S04]  /*c620*/  LEA R84, P4, R95, R192, 0x1 ;  /* 0x000000c05f547211 */ /* 0x002fc800078808ff */
[CC--:B------:R-:W-:Y:S01]  /*c630*/  LEA.HI.X.SX32 R85, R95.reuse, R194.reuse, 0x1, P4 ;  /* 0x000000c25f557211 */ /* 0x0c0fe200020f0eff */
[----:B------:R-:W-:Y:S01]  /*c640*/  VIADD R95, R95, UR4 ;  /* 0x000000045f5f7c36 */ /* 0x000fe20008000000 */
[----:B------:R-:W-:Y:S02]  /*c650*/  LEA.HI.X.SX32 R87, R93, R194, 0x1, P6 ;  /* 0x000000c25d577211 */ /* 0x000fe400030f0eff */
[----:B------:R-:W-:Y:S01]  /*c660*/  ISETP.LT.AND P5, PT, R172, UR5, !P0 ;  /* 0x00000005ac007c0c */ /* 0x000fe2000c7a1270 */
[----:B------:R-:W-:Y:S01]  /*c670*/  VIADD R93, R95, UR4 ;  /* 0x000000045f5d7c36 */ /* 0x000fe20008000000 */
[----:B------:R-:W-:Y:S01]  /*c680*/  ULDC UR5, c[0x0][0x22c] ;  /* 0x00008b0000057ab9 */ /* 0x000fe20000000800 */
[----:B------:R0:W-:Y:S01]  /*c690*/  @P1 STG.E.U16 desc[UR14][R86.64], R92 ;  /* 0x0000005c56001986 */ /* 0x0001e2000c10150e */
[----:B------:R-:W-:Y:S01]  /*c6a0*/  ISETP.LT.AND P3, PT, R171, UR5, !P0 ;  /* 0x00000005ab007c0c */ /* 0x000fe2000c761270 */
[----:B------:R-:W-:Y:S02]  /*c6b0*/  ULDC UR5, c[0x0][0x22c] ;  /* 0x00008b0000057ab9 */ /* 0x000fe40000000800 */
[----:B------:R1:W-:Y:S01]  /*c6c0*/  @P2 STG.E.U16 desc[UR14][R84.64], R98 ;  /* 0x0000006254002986 */ /* 0x0003e2000c10150e */
[----:B------:R-:W-:-:S02]  /*c6d0*/  PRMT R94, R98, 0x7632, R94 ;  /* 0x00007632625e7816 */ /* 0x000fc4000000005e */
[-C--:B0-----:R-:W-:Y:S02]  /*c6e0*/  LEA R86, P6, R93, R192.reuse, 0x1 ;  /* 0x000000c05d567211 */ /* 0x081fe400078c08ff */
[----:B-1----:R-:W-:Y:S02]  /*c6f0*/  LEA R84, P1, R95, R192, 0x1 ;  /* 0x000000c05f547211 */ /* 0x002fe400078208ff */
[CC--:B------:R-:W-:Y:S01]  /*c700*/  LEA.HI.X.SX32 R87, R93.reuse, R194.reuse, 0x1, P6 ;  /* 0x000000c25d577211 */ /* 0x0c0fe200030f0eff */
[----:B------:R-:W-:Y:S01]  /*c710*/  VIADD R93, R93, UR4 ;  /* 0x000000045d5d7c36 */ /* 0x000fe20008000000 */
[----:B------:R-:W-:Y:S02]  /*c720*/  LEA.HI.X.SX32 R85, R95, R194, 0x1, P1 ;  /* 0x000000c25f557211 */ /* 0x000fe400008f0eff */
[----:B------:R-:W-:Y:S01]  /*c730*/  ISETP.LT.AND P4, PT, R167, UR5, !P0 ;  /* 0x00000005a7007c0c */ /* 0x000fe2000c781270 */
[----:B------:R-:W-:Y:S01]  /*c740*/  ULDC UR5, c[0x0][0x22c] ;  /* 0x00008b0000057ab9 */ /* 0x000fe20000000800 */
[----:B------:R-:W-:Y:S01]  /*c750*/  VIADD R95, R93, UR4 ;  /* 0x000000045d5f7c36 */ /* 0x000fe20008000000 */
[----:B------:R0:W-:Y:S01]  /*c760*/  @P5 STG.E.U16 desc[UR14][R84.64], R94 ;  /* 0x0000005e54005986 */ /* 0x0001e2000c10150e */
[----:B------:R-:W-:Y:S01]  /*c770*/  ISETP.LT.AND P2, PT, R162, UR5, !P0 ;  /* 0x00000005a2007c0c */ /* 0x000fe2000c741270 */
[----:B------:R-:W-:-:S02]  /*c780*/  ULDC UR5, c[0x0][0x22c] ;  /* 0x00008b0000057ab9 */ /* 0x000fc40000000800 */
[----:B------:R1:W-:Y:S01]  /*c790*/  @P3 STG.E.U16 desc[UR14][R86.64], R99 ;  /* 0x0000006356003986 */ /* 0x0003e2000c10150e */
[----:B0-----:R-:W-:-:S04]  /*c7a0*/  LEA R84, P6, R93, R192, 0x1 ;  /* 0x000000c05d547211 */ /* 0x001fc800078c08ff */
[----:B------:R-:W-:Y:S01]  /*c7b0*/  LEA.HI.X.SX32 R85, R93, R194, 0x1, P6 ;  /* 0x000000c25d557211 */ /* 0x000fe200030f0eff */
[C---:B------:R-:W-:Y:S01]  /*c7c0*/  VIADD R93, R95.reuse, UR4 ;  /* 0x000000045f5d7c36 */ /* 0x040fe20008000000 */
[----:B-1----:R-:W-:Y:S02]  /*c7d0*/  LEA R86, P6, R95, R192, 0x1 ;  /* 0x000000c05f567211 */ /* 0x002fe400078c08ff */
[----:B------:R-:W-:Y:S02]  /*c7e0*/  PRMT R92, R99, 0x7632, R92 ;  /* 0x00007632635c7816 */ /* 0x000fe4000000005c */
[----:B------:R-:W-:Y:S01]  /*c7f0*/  LEA.HI.X.SX32 R87, R95, R194, 0x1, P6 ;  /* 0x000000c25f577211 */ /* 0x000fe200030f0eff */
[----:B------:R-:W-:Y:S01]  /*c800*/  VIADD R95, R93, UR4 ;  /* 0x000000045d5f7c36 */ /* 0x000fe20008000000 */
[----:B------:R-:W-:Y:S01]  /*c810*/  ISETP.LT.AND P1, PT, R163, UR6, !P0 ;  /* 0x00000006a3007c0c */ /* 0x000fe2000c721270 */
[----:B------:R0:W-:Y:S01]  /*c820*/  @P4 STG.E.U16 desc[UR14][R84.64], R92 ;  /* 0x0000005c54004986 */ /* 0x0001e2000c10150e */
[----:B------:R-:W-:Y:S01]  /*c830*/  ISETP.LT.AND P5, PT, R155, UR5, !P0 ;  /* 0x000000059b007c0c */ /* 0x000fe2000c7a1270 */
[----:B------:R-:W-:Y:S01]  /*c840*/  ULDC UR5, c[0x0][0x22c] ;  /* 0x00008b0000057ab9 */ /* 0x000fe20000000800 */
[----:B----4-:R-:W-:Y:S01]  /*c850*/  PRMT R94, R100, 0x7632, R94 ;  /* 0x00007632645e7816 */ /* 0x010fe2000000005e */
[----:B------:R1:W-:Y:S01]  /*c860*/  @P2 STG.E.U16 desc[UR14][R86.64], R100 ;  /* 0x0000006456002986 */ /* 0x0003e2000c10150e */
[----:B------:R-:W-:Y:S01]  /*c870*/  ISETP.LT.AND P3, PT, R159, UR5, !P0 ;  /* 0x000000059f007c0c */ /* 0x000fe2000c761270 */
[----:B------:R-:W-:Y:S01]  /*c880*/  ULDC UR5, c[0x0][0x22c] ;  /* 0x00008b0000057ab9 */ /* 0x000fe20000000800 */
[----:B------:R-:W-:Y:S01]  /*c890*/  ULDC UR6, c[0x0][0x22c] ;  /* 0x00008b0000067ab9 */ /* 0x000fe20000000800 */
[----:B0-----:R-:W-:-:S02]  /*c8a0*/  LEA R84, P6, R93, R192, 0x1 ;  /* 0x000000c05d547211 */ /* 0x001fc400078c08ff */
[----:B-1----:R-:W-:-:S04]  /*c8b0*/  LEA R86, P2, R95, R192, 0x1 ;  /* 0x000000c05f567211 */ /* 0x002fc800078408ff */
[CC--:B------:R-:W-:Y:S01]  /*c8c0*/  LEA.HI.X.SX32 R87, R95.reuse, R194.reuse, 0x1, P2 ;  /* 0x000000c25f577211 */ /* 0x0c0fe200010f0eff */
[----:B------:R-:W-:Y:S01]  /*c8d0*/  VIADD R95, R95, UR4 ;  /* 0x000000045f5f7c36 */ /* 0x000fe20008000000 */
[----:B------:R-:W-:-:S03]  /*c8e0*/  LEA.HI.X.SX32 R85, R93, R194, 0x1, P6 ;  /* 0x000000c25d557211 */ /* 0x000fc600030f0eff */
[----:B------:R-:W-:Y:S02]  /*c8f0*/  VIADD R93, R95, UR4 ;  /* 0x000000045f5d7c36 */ /* 0x000fe40008000000 */
[----:B------:R0:W-:Y:S01]  /*c900*/  @P1 STG.E.U16 desc[UR14][R84.64], R94 ;  /* 0x0000005e54001986 */ /* 0x0001e2000c10150e */
[----:B------:R-:W-:Y:S01]  /*c910*/  ISETP.LT.AND P4, PT, R161, UR5, !P0 ;  /* 0x00000005a1007c0c */ /* 0x000fe2000c781270 */
[----:B------:R-:W-:Y:S02]  /*c920*/  ULDC UR5, c[0x0][0x22c] ;  /* 0x00008b0000057ab9 */ /* 0x000fe40000000800 */
[----:B------:R1:W-:Y:S01]  /*c930*/  @P5 STG.E.U16 desc[UR14][R86.64], R101 ;  /* 0x0000006556005986 */ /* 0x0003e2000c10150e */
[----:B------:R-:W-:Y:S02]  /*c940*/  PRMT R92, R101, 0x7632, R92 ;  /* 0x00007632655c7816 */ /* 0x000fe4000000005c */
[-C--:B0-----:R-:W-:Y:S02]  /*c950*/  LEA R84, P1, R95, R192.reuse, 0x1 ;  /* 0x000000c05f547211 */ /* 0x081fe400078208ff */
[----:B-1----:R-:W-:-:S02]  /*c960*/  LEA R86, P6, R93, R192, 0x1 ;  /* 0x000000c05d567211 */ /* 0x002fc400078c08ff */
[-C--:B------:R-:W-:Y:S02]  /*c970*/  LEA.HI.X.SX32 R85, R95, R194.reuse, 0x1, P1 ;  /* 0x000000c25f557211 */ /* 0x080fe400008f0eff */
[C---:B------:R-:W-:Y:S01]  /*c980*/  LEA.HI.X.SX32 R87, R93.reuse, R194, 0x1, P6 ;  /* 0x000000c25d577211 */ /* 0x040fe200030f0eff */
[----:B------:R-:W-:Y:S01]  /*c990*/  VIADD R93, R93, UR4 ;  /* 0x000000045d5d7c36 */ /* 0x000fe20008000000 */
[----:B------:R-:W-:Y:S01]  /*c9a0*/  ISETP.LT.AND P2, PT, R160, UR5, !P0 ;  /* 0x00000005a0007c0c */ /* 0x000fe2000c741270 */
[----:B------:R-:W-:Y:S01]  /*c9b0*/  ULDC UR5, c[0x0][0x22c] ;  /* 0x00008b0000057ab9 */ /* 0x000fe20000000800 */
[----:B------:R0:W-:Y:S01]  /*c9c0*/  @P3 STG.E.U16 desc[UR14][R84.64], R92 ;  /* 0x0000005c54003986 */ /* 0x0001e2000c10150e */
[C---:B------:R-:W-:Y:S01]  /*c9d0*/  VIADD R95, R93.reuse, UR4 ;  /* 0x000000045d5f7c36 */ /* 0x040fe20008000000 */
[----:B------:R-:W-:Y:S01]  /*c9e0*/  ISETP.LT.AND P5, PT, R154, UR5, !P0 ;  /* 0x000000059a007c0c */ /* 0x000fe2000c7a1270 */
[----:B------:R-:W-:Y:S01]  /*c9f0*/  ULDC UR5, c[0x0][0x22c] ;  /* 0x00008b0000057ab9 */ /* 0x000fe20000000800 */
[----:B------:R1:W-:Y:S01]  /*ca00*/  @P4 STG.E.U16 desc[UR14][R86.64], R102 ;  /* 0x0000006656004986 */ /* 0x0003e2000c10150e */
[----:B0-----:R-:W-:-:S04]  /*ca10*/  LEA R84, P6, R93, R192, 0x1 ;  /* 0x000000c05d547211 */ /* 0x001fc800078c08ff */
[----:B------:R-:W-:Y:S01]  /*ca20*/  LEA.HI.X.SX32 R85, R93, R194, 0x1, P6 ;  /* 0x000000c25d557211 */ /* 0x000fe200030f0eff */
[C---:B------:R-:W-:Y:S01]  /*ca30*/  VIADD R93, R95.reuse, UR4 ;  /* 0x000000045f5d7c36 */ /* 0x040fe20008000000 */
[C---:B-1----:R-:W-:Y:S02]  /*ca40*/  LEA R86, P6, R95.reuse, R192, 0x1 ;  /* 0x000000c05f567211 */ /* 0x042fe400078c08ff */
[----:B------:R-:W-:Y:S02]  /*ca50*/  PRMT R94, R102, 0x7632, R94 ;  /* 0x00007632665e7816 */ /* 0x000fe4000000005e */
[----:B------:R-:W-:Y:S01]  /*ca60*/  LEA.HI.X.SX32 R87, R95, R194, 0x1, P6 ;  /* 0x000000c25f577211 */ /* 0x000fe200030f0eff */
[----:B------:R-:W-:Y:S01]  /*ca70*/  VIADD R95, R93, UR4 ;  /* 0x000000045d5f7c36 */ /* 0x000fe20008000000 */
[----:B------:R-:W-:Y:S01]  /*ca80*/  ISETP.LT.AND P1, PT, R158, UR6, !P0 ;  /* 0x000000069e007c0c */ /* 0x000fe2000c721270 */
[----:B------:R0:W-:Y:S01]  /*ca90*/  @P2 STG.E.U16 desc[UR14][R84.64], R94 ;  /* 0x0000005e54002986 */ /* 0x0001e2000c10150e */
[----:B------:R-:W-:Y:S01]  /*caa0*/  ISETP.LT.AND P3, PT, R149, UR5, !P0 ;  /* 0x0000000595007c0c */ /* 0x000fe2000c761270 */
[----:B------:R-:W-:Y:S01]  /*cab0*/  ULDC UR5, c[0x0][0x22c] ;  /* 0x00008b0000057ab9 */ /* 0x000fe20000000800 */
[----:B------:R-:W-:Y:S01]  /*cac0*/  PRMT R92, R103, 0x7632, R92 ;  /* 0x00007632675c7816 */ /* 0x000fe2000000005c */
[----:B------:R1:W-:Y:S01]  /*cad0*/  @P5 STG.E.U16 desc[UR14][R86.64], R103 ;  /* 0x0000006756005986 */ /* 0x0003e2000c10150e */
[----:B------:R-:W-:Y:S01]  /*cae0*/  ULDC UR6, c[0x0][0x22c] ;  /* 0x00008b0000067ab9 */ /* 0x000fe20000000800 */
[----:B0-----:R-:W-:-:S02]  /*caf0*/  LEA R84, P6, R93, R192, 0x1 ;  /* 0x000000c05d547211 */ /* 0x001fc400078c08ff */
[----:B-1----:R-:W-:-:S04]  /*cb00*/  LEA R86, P5, R95, R192, 0x1 ;  /* 0x000000c05f567211 */ /* 0x002fc800078a08ff */
[CC--:B------:R-:W-:Y:S01]  /*cb10*/  LEA.HI.X.SX32 R87, R95.reuse, R194.reuse, 0x1, P5 ;  /* 0x000000c25f577211 */ /* 0x0c0fe200028f0eff */
[----:B------:R-:W-:Y:S01]  /*cb20*/  VIADD R95, R95, UR4 ;  /* 0x000000045f5f7c36 */ /* 0x000fe20008000000 */
[----:B------:R-:W-:-:S03]  /*cb30*/  LEA.HI.X.SX32 R85, R93, R194, 0x1, P6 ;  /* 0x000000c25d557211 */ /* 0x000fc600030f0eff */
[----:B------:R-:W-:Y:S02]  /*cb40*/  VIADD R93, R95, UR4 ;  /* 0x000000045f5d7c36 */ /* 0x000fe40008000000 */
[----:B------:R-:W-:Y:S01]  /*cb50*/  @P1 STG.E.U16 desc[UR14][R84.64], R92 ;  /* 0x0000005c54001986 */ /* 0x000fe2000c10150e */
[----:B------:R-:W-:Y:S01]  /*cb60*/  ISETP.LT.AND P4, PT, R151, UR5, !P0 ;  /* 0x0000000597007c0c */ /* 0x000fe2000c781270 */
[----:B------:R-:W-:Y:S02]  /*cb70*/  ULDC UR5, c[0x0][0x22c] ;  /* 0x00008b0000057ab9 */ /* 0x000fe40000000800 */
[----:B------:R0:W-:Y:S01]  /*cb80*/  @P3 STG.E.U16 desc[UR14][R86.64], R104 ;  /* 0x0000006856003986 */ /* 0x0001e2000c10150e */
[----:B------:R-:W-:Y:S01]  /*cb90*/  ISETP.LT.AND P2, PT, R153, UR5, !P0 ;  /* 0x0000000599007c0c */ /* 0x000fe2000c741270 */
[----:B------:R-:W-:Y:S01]  /*cba0*/  ULDC UR5, c[0x0][0x22c] ;  /* 0x00008b0000057ab9 */ /* 0x000fe20000000800 */
[----:B------:R-:W-:Y:S02]  /*cbb0*/  PRMT R94, R104, 0x7632, R94 ;  /* 0x00007632685e7816 */ /* 0x000fe4000000005e */
[----:B0-----:R-:W-:-:S02]  /*cbc0*/  LEA R86, P6, R93, R192, 0x1 ;  /* 0x000000c05d567211 */ /* 0x001fc400078c08ff */
[----:B------:R-:W-:Y:S02]  /*cbd0*/  LEA R84, P1, R95, R192, 0x1 ;  /* 0x000000c05f547211 */ /* 0x000fe400078208ff */
[CC--:B------:R-:W-:Y:S01]  /*cbe0*/  LEA.HI.X.SX32 R87, R93.reuse, R194.reuse, 0x1, P6 ;  /* 0x000000c25d577211 */ /* 0x0c0fe200030f0eff */
[----:B------:R-:W-:Y:S01]  /*cbf0*/  VIADD R93, R93, UR4 ;  /* 0x000000045d5d7c36 */ /* 0x000fe20008000000 */
[----:B------:R-:W-:Y:S02]  /*cc00*/  LEA.HI.X.SX32 R85, R95, R194, 0x1, P1 ;  /* 0x000000c25f557211 */ /* 0x000fe400008f0eff */
[----:B------:R-:W-:Y:S01]  /*cc10*/  ISETP.LT.AND P5, PT, R152, UR5, !P0 ;  /* 0x0000000598007c0c */ /* 0x000fe2000c7a1270 */
[C---:B------:R-:W-:Y:S01]  /*cc20*/  VIADD R95, R93.reuse, UR4 ;  /* 0x000000045d5f7c36 */ /* 0x040fe20008000000 */
[----:B------:R-:W-:Y:S01]  /*cc30*/  LEA R92, P6, R93, R192, 0x1 ;  /* 0x000000c05d5c7211 */ /* 0x000fe200078c08ff */
[----:B------:R0:W-:Y:S01]  /*cc40*/  @P4 STG.E.U16 desc[UR14][R84.64], R94 ;  /* 0x0000005e54004986 */ /* 0x0001e2000c10150e */
[----:B------:R-:W-:Y:S01]  /*cc50*/  ULDC UR5, c[0x0][0x22c] ;  /* 0x00008b0000057ab9 */ /* 0x000fe20000000800 */
[----:B------:R-:W-:Y:S01]  /*cc60*/  VIADD R97, R95, UR4 ;  /* 0x000000045f617c36 */ /* 0x000fe20008000000 */
[----:B------:R-:W-:Y:S01]  /*cc70*/  LEA.HI.X.SX32 R93, R93, R194, 0x1, P6 ;  /* 0x000000c25d5d7211 */ /* 0x000fe200030f0eff */
[----:B------:R1:W-:Y:S01]  /*cc80*/  @P2 STG.E.U16 desc[UR14][R86.64], R105 ;  /* 0x0000006956002986 */ /* 0x0003e2000c10150e */
[----:B------:R-:W-:Y:S01]  /*cc90*/  ISETP.LT.AND P3, PT, R148, UR5, !P0 ;  /* 0x0000000594007c0c */ /* 0x000fe2000c761270 */
[----:B------:R-:W-:Y:S01]  /*cca0*/  ULDC UR5, c[0x0][0x22c] ;  /* 0x00008b0000057ab9 */ /* 0x000fe20000000800 */
[----:B0-----:R-:W-:-:S02]  /*ccb0*/  LEA R84, P6, R95, R192, 0x1 ;  /* 0x000000c05f547211 */ /* 0x001fc400078c08ff */
[----:B-1----:R-:W-:Y:S02]  /*ccc0*/  PRMT R87, R105, 0x7632, R87 ;  /* 0x0000763269577816 */ /* 0x002fe40000000057 */
[----:B------:R-:W-:Y:S01]  /*ccd0*/  LEA.HI.X.SX32 R85, R95, R194, 0x1, P6 ;  /* 0x000000c25f557211 */ /* 0x000fe200030f0eff */
[C---:B------:R-:W-:Y:S01]  /*cce0*/  VIADD R95, R97.reuse, UR4 ;  /* 0x00000004615f7c36 */ /* 0x040fe20008000000 */
[C---:B------:R-:W-:Y:S01]  /*ccf0*/  LEA R86, P6, R97.reuse, R192, 0x1 ;  /* 0x000000c061567211 */ /* 0x040fe200078c08ff */
[----:B------:R0:W-:Y:S01]  /*cd00*/  @P5 STG.E.U16 desc[UR14][R92.64], R87 ;  /* 0x000000575c005986 */ /* 0x0001e2000c10150e */
[----:B------:R-:W-:Y:S01]  /*cd10*/  ISETP.LT.AND P1, PT, R150, UR6, !P0 ;  /* 0x0000000696007c0c */ /* 0x000fe2000c721270 */
[----:B------:R-:W-:Y:S01]  /*cd20*/  ULDC UR6, c[0x0][0x22c] ;  /* 0x00008b0000067ab9 */ /* 0x000fe20000000800 */
[----:B------:R-:W-:Y:S01]  /*cd30*/  ISETP.LT.AND P4, PT, R146, UR5, !P0 ;  /* 0x0000000592007c0c */ /* 0x000fe2000c781270 */
[----:B------:R1:W-:Y:S01]  /*cd40*/  @P3 STG.E.U16 desc[UR14][R84.64], R106 ;  /* 0x0000006a54003986 */ /* 0x0003e2000c10150e */
[----:B------:R-:W-:Y:S01]  /*cd50*/  ULDC UR5, c[0x0][0x22c] ;  /* 0x00008b0000057ab9 */ /* 0x000fe20000000800 */
[----:B0-----:R-:W-:Y:S01]  /*cd60*/  LEA.HI.X.SX32 R87, R97, R194, 0x1, P6 ;  /* 0x000000c261577211 */ /* 0x001fe200030f0eff */
[C---:B------:R-:W-:Y:S01]  /*cd70*/  VIADD R97, R95.reuse, UR4 ;  /* 0x000000045f617c36 */ /* 0x040fe20008000000 */
[----:B------:R-:W-:-:S03]  /*cd80*/  LEA R94, P6, R95, R192, 0x1 ;  /* 0x000000c05f5e7211 */ /* 0x000fc600078c08ff */
[----:B------:R-:W-:Y:S01]  /*cd90*/  VIADD R99, R97, UR4 ;  /* 0x0000000461637c36 */ /* 0x000fe20008000000 */
[----:B-1----:R-:W-:Y:S02]  /*cda0*/  PRMT R85, R106, 0x7632, R85 ;  /* 0x000076326a557816 */ /* 0x002fe40000000055 */
[----:B------:R-:W-:Y:S02]  /*cdb0*/  LEA.HI.X.SX32 R95, R95, R194, 0x1, P6 ;  /* 0x000000c25f5f7211 */ /* 0x000fe400030f0eff */
[----:B------:R-:W-:Y:S01]  /*cdc0*/  ISETP.LT.AND P2, PT, R143, UR5, !P0 ;  /* 0x000000058f007c0c */ /* 0x000fe2000c741270 */
[----:B------:R-:W-:Y:S01]  /*cdd0*/  ULDC UR5, c[0x0][0x22c] ;  /* 0x00008b0000057ab9 */ /* 0x000fe20000000800 */
[-C--:B------:R-:W-:Y:S01]  /*cde0*/  LEA R84, P6, R99, R192.reuse, 0x1 ;  /* 0x000000c063547211 */ /* 0x080fe200078c08ff */
[----:B------:R0:W-:Y:S01]  /*cdf0*/  @P1 STG.E.U16 desc[UR14][R86.64], R85 ;  /* 0x0000005556001986 */ /* 0x0001e2000c10150e */
[----:B------:R-:W-:Y:S01]  /*ce00*/  ISETP.LT.AND P5, PT, R147, UR5, !P0 ;  /* 0x0000000593007c0c */ /* 0x000fe2000c7a1270 */
[----:B------:R-:W-:Y:S01]  /*ce10*/  ULDC UR5, c[0x0][0x22c] ;  /* 0x00008b0000057ab9 */ /* 0x000fe20000000800 */
[----:B------:R-:W-:Y:S01]  /*ce20*/  LEA R92, P1, R97, R192, 0x1 ;  /* 0x000000c0615c7211 */ /* 0x000fe200078208ff */
[----:B------:R1:W-:Y:S01]  /*ce30*/  @P4 STG.E.U16 desc[UR14][R94.64], R107 ;  /* 0x0000006b5e004986 */ /* 0x0003e2000c10150e */
[----:B------:R-:W-:Y:S01]  /*ce40*/  ISETP.LT.AND P3, PT, R145, UR5, !P0 ;  /* 0x0000000591007c0c */ /* 0x000fe2000c761270 */
[----:B------:R-:W-:Y:S01]  /*ce50*/  ULDC UR5, c[0x0][0x22c] ;  /* 0x00008b0000057ab9 */ /* 0x000fe20000000800 */
[----:B------:R-:W-:-:S02]  /*ce60*/  LEA.HI.X.SX32 R93, R97, R194, 0x1, P1 ;  /* 0x000000c2615d7211 */ /* 0x000fc400008f0eff */
[C---:B0-----:R-:W-:Y:S01]  /*ce70*/  LEA.HI.X.SX32 R85, R99.reuse, R194, 0x1, P6 ;  /* 0x000000c263557211 */ /* 0x041fe200030f0eff */
[----:B------:R-:W-:Y:S01]  /*ce80*/  VIADD R99, R99, UR4 ;  /* 0x0000000463637c36 */ /* 0x000fe20008000000 */
[----:B------:R-:W-:Y:S02]  /*ce90*/  PRMT R87, R107, 0x7632, R87 ;  /* 0x000076326b577816 */ /* 0x000fe40000000057 */
[----:B------:R-:W-:Y:S01]  /*cea0*/  ISETP.LT.AND P4, PT, R142, UR5, !P0 ;  /* 0x000000058e007c0c */ /* 0x000fe2000c781270 */
[C---:B-1----:R-:W-:Y:S01]  /*ceb0*/  VIADD R95, R99.reuse, UR4 ;  /* 0x00000004635f7c36 */ /* 0x042fe20008000000 */
[----:B------:R-:W-:Y:S01]  /*cec0*/  LEA R86, P6, R99, R192, 0x1 ;  /* 0x000000c063567211 */ /* 0x000fe200078c08ff */
[----:B------:R0:W-:Y:S01]  /*ced0*/  @P2 STG.E.U16 desc[UR14][R92.64], R87 ;  /* 0x000000575c002986 */ /* 0x0001e2000c10150e */
[----:B------:R-:W-:Y:S01]  /*cee0*/  ISETP.LT.AND P1, PT, R144, UR6, !P0 ;  /* 0x0000000690007c0c */ /* 0x000fe2000c721270 */
[----:B------:R-:W-:Y:S01]  /*cef0*/  VIADD R97, R95, UR4 ;  /* 0x000000045f617c36 */ /* 0x000fe20008000000 */
[----:B------:R-:W-:Y:S01]  /*cf00*/  ULDC UR5, c[0x0][0x22c] ;  /* 0x00008b0000057ab9 */ /* 0x000fe20000000800 */
[----:B------:R1:W-:Y:S01]  /*cf10*/  @P5 STG.E.U16 desc[UR14][R84.64], R108 ;  /* 0x0000006c54005986 */ /* 0x0003e2000c10150e */
[----:B------:R-:W-:Y:S01]  /*cf20*/  ULDC UR6, c[0x0][0x22c] ;  /* 0x00008b0000067ab9 */ /* 0x000fe20000000800 */
[----:B0-----:R-:W-:-:S02]  /*cf30*/  LEA.HI.X.SX32 R87, R99, R194, 0x1, P6 ;  /* 0x000000c263577211 */ /* 0x001fc400030f0eff */
[----:B------:R-:W-:Y:S02]  /*cf40*/  LEA R92, P6, R95, R192, 0x1 ;  /* 0x000000c05f5c7211 */ /* 0x000fe400078c08ff */
[----:B-1----:R-:W-:Y:S01]  /*cf50*/  PRMT R85, R108, 0x7632, R85 ;  /* 0x000076326c557816 */ /* 0x002fe20000000055 */
[----:B------:R-:W-:Y:S01]  /*cf60*/  VIADD R99, R97, UR4 ;  /* 0x0000000461637c36 */ /* 0x000fe20008000000 */
[----:B------:R-:W-:-:S03]  /*cf70*/  LEA.HI.X.SX32 R93, R95, R194, 0x1, P6 ;  /* 0x000000c25f5d7211 */ /* 0x000fc600030f0eff */
[----:B------:R0:W-:Y:S04]  /*cf80*/  @P3 STG.E.U16 desc[UR14][R86.64], R85 ;  /* 0x0000005556003986 */ /* 0x0001e8000c10150e */
[----:B------:R1:W-:Y:S01]  /*cf90*/  @P4 STG.E.U16 desc[UR14][R92.64], R109 ;  /* 0x0000006d5c004986 */ /* 0x0003e2000c10150e */
[-C--:B------:R-:W-:Y:S02]  /*cfa0*/  LEA R94, P4, R99, R192.reuse, 0x1 ;  /* 0x000000c0635e7211 */ /* 0x080fe400078808ff */
[----:B------:R-:W-:Y:S02]  /*cfb0*/  LEA R84, P6, R97, R192, 0x1 ;  /* 0x000000c061547211 */ /* 0x000fe400078c08ff */
[CC--:B------:R-:W-:Y:S01]  /*cfc0*/  LEA.HI.X.SX32 R95, R99.reuse, R194.reuse, 0x1, P4 ;  /* 0x000000c2635f7211 */ /* 0x0c0fe200020f0eff */
[----:B------:R-:W-:Y:S01]  /*cfd0*/  VIADD R99, R99, UR4 ;  /* 0x0000000463637c36 */ /* 0x000fe20008000000 */
[----:B0-----:R-:W-:-:S03]  /*cfe0*/  LEA.HI.X.SX32 R85, R97, R194, 0x1, P6 ;  /* 0x000000c261557211 */ /* 0x001fc600030f0eff */
[----:B------:R-:W-:Y:S01]  /*cff0*/  VIADD R97, R99, UR4 ;  /* 0x0000000463617c36 */ /* 0x000fe20008000000 */
[----:B------:R-:W-:Y:S01]  /*d000*/  ISETP.LT.AND P2, PT, R137, UR5, !P0 ;  /* 0x0000000589007c0c */ /* 0x000fe2000c741270 */
[----:B------:R-:W-:Y:S01]  /*d010*/  ULDC UR5, c[0x0][0x22c] ;  /* 0x00008b0000057ab9 */ /* 0x000fe20000000800 */
[----:B------:R-:W-:Y:S02]  /*d020*/  PRMT R87, R109, 0x7632, R87 ;  /* 0x000076326d577816 */ /* 0x000fe40000000057 */
[----:B------:R-:W-:Y:S01]  /*d030*/  ISETP.LT.AND P5, PT, R139, UR5, !P0 ;  /* 0x000000058b007c0c */ /* 0x000fe2000c7a1270 */
[----:B------:R-:W-:Y:S01]  /*d040*/  ULDC UR5, c[0x0][0x22c] ;  /* 0x00008b0000057ab9 */ /* 0x000fe20000000800 */
[-C--:B-1----:R-:W-:Y:S01]  /*d050*/  LEA R92, P6, R97, R192.reuse, 0x1 ;  /* 0x000000c0615c7211 */ /* 0x082fe200078c08ff */
[----:B------:R0:W-:Y:S01]  /*d060*/  @P1 STG.E.U16 desc[UR14][R84.64], R87 ;  /* 0x0000005754001986 */ /* 0x0001e2000c10150e */
[----:B------:R-:W-:Y:S01]  /*d070*/  ISETP.LT.AND P3, PT, R141, UR5, !P0 ;  /* 0x000000058d007c0c */ /* 0x000fe2000c761270 */
[----:B------:R-:W-:Y:S01]  /*d080*/  ULDC UR5, c[0x0][0x22c] ;  /* 0x00008b0000057ab9 */ /* 0x000fe20000000800 */
[----:B------:R-:W-:-:S02]  /*d090*/  LEA R86, P1, R99, R192, 0x1 ;  /* 0x000000c063567211 */ /* 0x000fc400078208ff */
[CC--:B------:R-:W-:Y:S01]  /*d0a0*/  LEA.HI.X.SX32 R93, R97.reuse, R194.reuse, 0x1, P6 ;  /* 0x000000c2615d7211 */ /* 0x0c0fe200030f0eff */
[----:B------:R-:W-:Y:S01]  /*d0b0*/  VIADD R97, R97, UR4 ;  /* 0x0000000461617c36 */ /* 0x000fe20008000000 */
[----:B------:R-:W-:Y:S01]  /*d0c0*/  ISETP.LT.AND P4, PT, R140, UR5, !P0 ;  /* 0x000000058c007c0c */ /* 0x000fe2000c781270 */
[----:B------:R1:W-:Y:S01]  /*d0d0*/  @P2 STG.E.U16 desc[UR14][R94.64], R110 ;  /* 0x0000006e5e002986 */ /* 0x0003e2000c10150e */
[----:B------:R-:W-:Y:S01]  /*d0e0*/  ULDC UR5, c[0x0][0x22c] ;  /* 0x00008b0000057ab9 */ /* 0x000fe20000000800 */
[----:B0-----:R-:W-:Y:S02]  /*d0f0*/  PRMT R85, R110, 0x7632, R85 ;  /* 0x000076326e557816 */ /* 0x001fe40000000055 */
[----:B------:R-:W-:Y:S02]  /*d100*/  LEA.HI.X.SX32 R87, R99, R194, 0x1, P1 ;  /* 0x000000c263577211 */ /* 0x000fe400008f0eff */
[C---:B------:R-:W-:Y:S02]  /*d110*/  LEA R84, P6, R97.reuse, R192, 0x1 ;  /* 0x000000c061547211 */ /* 0x040fe400078c08ff */
[----:B------:R-:W-:Y:S01]  /*d120*/  ISETP.LT.AND P2, PT, R136, UR5, !P0 ;  /* 0x0000000588007c0c */ /* 0x000fe2000c741270 */
[C---:B-1----:R-:W-:Y:S01]  /*d130*/  VIADD R95, R97.reuse, UR4 ;  /* 0x00000004615f7c36 */ /* 0x042fe20008000000 */
[----:B------:R0:W-:Y:S01]  /*d140*/  @P5 STG.E.U16 desc[UR14][R86.64], R85 ;  /* 0x0000005556005986 */ /* 0x0001e2000c10150e */
[----:B------:R-:W-:Y:S01]  /*d150*/  ISETP.LT.AND P1, PT, R138, UR6, !P0 ;  /* 0x000000068a007c0c */ /* 0x000fe2000c721270 */
[----:B------:R-:W-:Y:S01]  /*d160*/  ULDC UR5, c[0x0][0x22c] ;  /* 0x00008b0000057ab9 */ /* 0x000fe20000000800 */
[----:B------:R-:W-:Y:S01]  /*d170*/  ULDC UR6, c[0x0][0x22c] ;  /* 0x00008b0000067ab9 */ /* 0x000fe20000000800 */
[----:B------:R1:W-:Y:S01]  /*d180*/  @P3 STG.E.U16 desc[UR14][R92.64], R111 ;  /* 0x0000006f5c003986 */ /* 0x0003e2000c10150e */
[----:B0-----:R-:W-:Y:S01]  /*d190*/  LEA.HI.X.SX32 R85, R97, R194, 0x1, P6 ;  /* 0x000000c261557211 */ /* 0x001fe200030f0eff */
[C---:B------:R-:W-:Y:S01]  /*d1a0*/  VIADD R97, R95.reuse, UR4 ;  /* 0x000000045f617c36 */ /* 0x040fe20008000000 */
[----:B------:R-:W-:-:S02]  /*d1b0*/  LEA R86, P6, R95, R192, 0x1 ;  /* 0x000000c05f567211 */ /* 0x000fc400078c08ff */
        /* <DEDUP_REMOVED lines=9> */
[----:B------:R-:W-:Y:S01]  /*d250*/  ISETP.LT.AND P5, PT, R131, UR5, !P0 ;  /* 0x0000000583007c0c */ /* 0x000fe2000c7a1270 */
[----:B------:R-:W-:Y:S01]  /*d260*/  ULDC UR5, c[0x0][0x22c] ;  /* 0x00008b0000057ab9 */ /* 0x000fe20000000800 */
[----:B0-----:R-:W-:Y:S01]  /*d270*/  LEA.HI.X.SX32 R93, R97, R194, 0x1, P6 ;  /* 0x000000c2615d7211 */ /* 0x001fe200030f0eff */
[----:B------:R-:W-:Y:S01]  /*d280*/  VIADD R97, R99, UR4 ;  /* 0x0000000463617c36 */ /* 0x000fe20008000000 */
[----:B------:R-:W-:-:S02]  /*d290*/  PRMT R85, R44, 0x7632, R85 ;  /* 0x000076322c557816 */ /* 0x000fc40000000055 */
[----:B------:R-:W-:Y:S01]  /*d2a0*/  ISETP.LT.AND P3, PT, R133, UR5, !P0 ;  /* 0x0000000585007c0c */ /* 0x000fe2000c761270 */
[----:B------:R-:W-:Y:S01]  /*d2b0*/  ULDC UR5, c[0x0][0x22c] ;  /* 0x00008b0000057ab9 */ /* 0x000fe20000000800 */
[----:B-1----:R-:W-:Y:S01]  /*d2c0*/  LEA R86, P6, R97, R192, 0x1 ;  /* 0x000000c061567211 */ /* 0x002fe200078c08ff */
[----:B------:R0:W-:Y:S01]  /*d2d0*/  @P1 STG.E.U16 desc[UR14][R92.64], R85 ;  /* 0x000000555c001986 */ /* 0x0001e2000c10150e */
[----:B------:R-:W-:Y:S01]  /*d2e0*/  ISETP.LT.AND P4, PT, R135, UR5, !P0 ;  /* 0x0000000587007c0c */ /* 0x000fe2000c781270 */
[----:B------:R-:W-:Y:S01]  /*d2f0*/  ULDC UR5, c[0x0][0x22c] ;  /* 0x00008b0000057ab9 */ /* 0x000fe20000000800 */
[C---:B------:R-:W-:Y:S01]  /*d300*/  LEA.HI.X.SX32 R87, R97.reuse, R194, 0x1, P6 ;  /* 0x000000c261577211 */ /* 0x040fe200030f0eff */
[----:B------:R-:W-:Y:S01]  /*d310*/  VIADD R97, R97, UR4 ;  /* 0x0000000461617c36 */ /* 0x000fe20008000000 */
[-C--:B------:R-:W-:Y:S01]  /*d320*/  LEA R84, P1, R99, R192.reuse, 0x1 ;  /* 0x000000c063547211 */ /* 0x080fe200078208ff */
[----:B------:R1:W-:Y:S01]  /*d330*/  @P5 STG.E.U16 desc[UR14][R94.64], R45 ;  /* 0x0000002d5e005986 */ /* 0x0003e2000c10150e */
[----:B------:R-:W-:Y:S01]  /*d340*/  ISETP.LT.AND P2, PT, R134, UR5, !P0 ;  /* 0x0000000586007c0c */ /* 0x000fe2000c741270 */
[----:B------:R-:W-:Y:S01]  /*d350*/  ULDC UR5, c[0x0][0x22c] ;  /* 0x00008b0000057ab9 */ /* 0x000fe20000000800 */
[----:B------:R-:W-:-:S02]  /*d360*/  LEA R44, P6, R97, R192, 0x1 ;  /* 0x000000c0612c7211 */ /* 0x000fc400078c08ff */
[-C--:B0-----:R-:W-:Y:S01]  /*d370*/  LEA.HI.X.SX32 R85, R99, R194.reuse, 0x1, P1 ;  /* 0x000000c263557211 */ /* 0x081fe200008f0eff */
[----:B------:R-:W-:Y:S01]  /*d380*/  VIADD R93, R97, UR4 ;  /* 0x00000004615d7c36 */ /* 0x000fe20008000000 */
[----:B------:R-:W-:Y:S01]  /*d390*/  ISETP.LT.AND P5, PT, R130, UR5, !P0 ;  /* 0x0000000582007c0c */ /* 0x000fe2000c7a1270 */
[----:B------:R-:W-:Y:S01]  /*d3a0*/  ULDC UR5, c[0x0][0x22c] ;  /* 0x00008b0000057ab9 */ /* 0x000fe20000000800 */
[----:B-1----:R-:W-:Y:S02]  /*d3b0*/  PRMT R95, R45, 0x7632, R95 ;  /* 0x000076322d5f7816 */ /* 0x002fe4000000005f */
[----:B------:R-:W-:-:S03]  /*d3c0*/  LEA.HI.X.SX32 R45, R97, R194, 0x1, P6 ;  /* 0x000000c2612d7211 */ /* 0x000fc600030f0eff */
[----:B------:R0:W-:Y:S04]  /*d3d0*/  @P3 STG.E.U16 desc[UR14][R84.64], R95 ;  /* 0x0000005f54003986 */ /* 0x0001e8000c10150e */
[----:B------:R1:W-:Y:S01]  /*d3e0*/  @P4 STG.E.U16 desc[UR14][R86.64], R46 ;  /* 0x0000002e56004986 */ /* 0x0003e2000c10150e */
[C---:B0-----:R-:W-:Y:S01]  /*d3f0*/  LEA R84, P6, R93.reuse, R192, 0x1 ;  /* 0x000000c05d547211 */ /* 0x041fe200078c08ff */
[----:B------:R-:W-:Y:S01]  /*d400*/  VIADD R95, R93, UR4 ;  /* 0x000000045d5f7c36 */ /* 0x000fe20008000000 */
[----:B-1----:R-:W-:-:S03]  /*d410*/  PRMT R87, R46, 0x7632, R87 ;  /* 0x000076322e577816 */ /* 0x002fc60000000057 */
[----:B------:R-:W-:Y:S01]  /*d420*/  VIADD R97, R95, UR4 ;  /* 0x000000045f617c36 */ /* 0x000fe20008000000 */
[----:B------:R-:W-:Y:S01]  /*d430*/  LEA.HI.X.SX32 R85, R93, R194, 0x1, P6 ;  /* 0x000000c25d557211 */ /* 0x000fe200030f0eff */
[----:B------:R-:W-:Y:S04]  /*d440*/  @P2 STG.E.U16 desc[UR14][R44.64], R87 ;  /* 0x000000572c002986 */ /* 0x000fe8000c10150e */
[----:B------:R0:W-:Y:S01]  /*d450*/  @P5 STG.E.U16 desc[UR14][R84.64], R47 ;  /* 0x0000002f54005986 */ /* 0x0001e2000c10150e */
[C---:B------:R-:W-:Y:S02]  /*d460*/  LEA R92, P5, R97.reuse, R192, 0x1 ;  /* 0x000000c0615c7211 */ /* 0x040fe400078a08ff */
[----:B------:R-:W-:Y:S01]  /*d470*/  ISETP.LT.AND P1, PT, R132, UR6, !P0 ;  /* 0x0000000684007c0c */ /* 0x000fe2000c721270 */
[----:B------:R-:W-:Y:S01]  /*d480*/  ULDC UR6, c[0x0][0x22c] ;  /* 0x00008b0000067ab9 */ /* 0x000fe20000000800 */
[C---:B------:R-:W-:Y:S01]  /*d490*/  LEA.HI.X.SX32 R93, R97.reuse, R194, 0x1, P5 ;  /* 0x000000c2615d7211 */ /* 0x040fe200028f0eff */
[----:B------:R-:W-:Y:S01]  /*d4a0*/  VIADD R97, R97, UR4 ;  /* 0x0000000461617c36 */ /* 0x000fe20008000000 */
[----:B------:R-:W-:Y:S01]  /*d4b0*/  ISETP.LT.AND P3, PT, R125, UR5, !P0 ;  /* 0x000000057d007c0c */ /* 0x000fe2000c761270 */
[----:B------:R-:W-:Y:S01]  /*d4c0*/  ULDC UR5, c[0x0][0x22c] ;  /* 0x00008b0000057ab9 */ /* 0x000fe20000000800 */
[----:B------:R-:W-:Y:S01]  /*d4d0*/  LEA R86, P6, R95, R192, 0x1 ;  /* 0x000000c05f567211 */ /* 0x000fe200078c08ff */
[----:B0-----:R-:W-:Y:S01]  /*d4e0*/  VIADD R85, R97, UR4 ;  /* 0x0000000461557c36 */ /* 0x001fe20008000000 */
[----:B------:R-:W-:-:S02]  /*d4f0*/  PRMT R45, R47, 0x7632, R45 ;  /* 0x000076322f2d7816 */ /* 0x000fc4000000002d */
[----:B------:R-:W-:Y:S02]  /*d500*/  LEA.HI.X.SX32 R87, R95, R194, 0x1, P6 ;  /* 0x000000c25f577211 */ /* 0x000fe400030f0eff */
[----:B------:R-:W-:Y:S01]  /*d510*/  ISETP.LT.AND P4, PT, R127, UR5, !P0 ;  /* 0x000000057f007c0c */ /* 0x000fe2000c781270 */
[----:B------:R-:W-:Y:S01]  /*d520*/  ULDC UR5, c[0x0][0x22c] ;  /* 0x00008b0000057ab9 */ /* 0x000fe20000000800 */
[-C--:B------:R-:W-:Y:S01]  /*d530*/  LEA R46, P6, R85, R192.reuse, 0x1 ;  /* 0x000000c0552e7211 */ /* 0x080fe200078c08ff */
[----:B------:R0:W-:Y:S01]  /*d540*/  @P1 STG.E.U16 desc[UR14][R86.64], R45 ;  /* 0x0000002d56001986 */ /* 0x0001e2000c10150e */
[----:B------:R-:W-:Y:S01]  /*d550*/  ISETP.LT.AND P2, PT, R129, UR5, !P0 ;  /* 0x0000000581007c0c */ /* 0x000fe2000c741270 */
[----:B------:R-:W-:Y:S01]  /*d560*/  ULDC UR5, c[0x0][0x22c] ;  /* 0x00008b0000057ab9 */ /* 0x000fe20000000800 */
[----:B------:R-:W-:Y:S02]  /*d570*/  LEA R44, P1, R97, R192, 0x1 ;  /* 0x000000c0612c7211 */ /* 0x000fe400078208ff */
[CC--:B------:R-:W-:Y:S01]  /*d580*/  LEA.HI.X.SX32 R47, R85.reuse, R194.reuse, 0x1, P6 ;  /* 0x000000c2552f7211 */ /* 0x0c0fe200030f0eff */
[----:B------:R-:W-:Y:S01]  /*d590*/  VIADD R85, R85, UR4 ;  /* 0x0000000455557c36 */ /* 0x000fe20008000000 */
[----:B------:R1:W-:Y:S01]  /*d5a0*/  @P3 STG.E.U16 desc[UR14][R92.64], R48 ;  /* 0x000000305c003986 */ /* 0x0003e2000c10150e */
[----:B------:R-:W-:Y:S01]  /*d5b0*/  ISETP.LT.AND P5, PT, R128, UR5, !P0 ;  /* 0x0000000580007c0c */ /* 0x000fe2000c7a1270 */
[----:B------:R-:W-:Y:S01]  /*d5c0*/  ULDC UR5, c[0x0][0x22c] ;  /* 0x00008b0000057ab9 */ /* 0x000fe20000000800 */
[----:B0-----:R-:W-:Y:S01]  /*d5d0*/  LEA.HI.X.SX32 R45, R97, R194, 0x1, P1 ;  /* 0x000000c2612d7211 */ /* 0x001fe200008f0eff */
[C---:B------:R-:W-:Y:S01]  /*d5e0*/  VIADD R87, R85.reuse, UR4 ;  /* 0x0000000455577c36 */ /* 0x040fe20008000000 */
[----:B------:R-:W-:-:S02]  /*d5f0*/  LEA R84, P6, R85, R192, 0x1 ;  /* 0x000000c055547211 */ /* 0x000fc400078c08ff */
[----:B-1----:R-:W-:Y:S02]  /*d600*/  PRMT R93, R48, 0x7632, R93 ;  /* 0x00007632305d7816 */ /* 0x002fe4000000005d */
[----:B------:R-:W-:Y:S01]  /*d610*/  ISETP.LT.AND P3, PT, R124, UR5, !P0 ;  /* 0x000000057c007c0c */ /* 0x000fe2000c761270 */
[----:B------:R-:W-:Y:S02]  /*d620*/  ULDC UR5, c[0x0][0x22c] ;  /* 0x00008b0000057ab9 */ /* 0x000fe40000000800 */
[----:B------:R0:W-:Y:S01]  /*d630*/  @P4 STG.E.U16 desc[UR14][R44.64], R93 ;  /* 0x0000005d2c004986 */ /* 0x0001e2000c10150e */
[----:B------:R-:W-:-:S03]  /*d640*/  LEA.HI.X.SX32 R85, R85, R194, 0x1, P6 ;  /* 0x000000c255557211 */ /* 0x000fc600030f0eff */
[----:B------:R1:W-:Y:S01]  /*d650*/  @P2 STG.E.U16 desc[UR14][R46.64], R49 ;  /* 0x000000312e002986 */ /* 0x0003e2000c10150e */
[----:B------:R-:W-:Y:S01]  /*d660*/  ISETP.LT.AND P1, PT, R126, UR6, !P0 ;  /* 0x000000067e007c0c */ /* 0x000fe2000c721270 */
[----:B------:R-:W-:Y:S01]  /*d670*/  ULDC UR6, c[0x0][0x22c] ;  /* 0x00008b0000067ab9 */ /* 0x000fe20000000800 */
[C---:B0-----:R-:W-:Y:S01]  /*d680*/  VIADD R93, R87.reuse, UR4 ;  /* 0x00000004575d7c36 */ /* 0x041fe20008000000 */
[----:B------:R-:W-:Y:S02]  /*d690*/  LEA R44, P6, R87, R192, 0x1 ;  /* 0x000000c0572c7211 */ /* 0x000fe400078c08ff */
[----:B-1----:R-:W-:Y:S01]  /*d6a0*/  PRMT R47, R49, 0x7632, R47 ;  /* 0x00007632312f7816 */ /* 0x002fe2000000002f */
[----:B------:R-:W-:Y:S01]  /*d6b0*/  VIADD R49, R93, UR4 ;  /* 0x000000045d317c36 */ /* 0x000fe20008000000 */
[----:B------:R-:W-:Y:S02]  /*d6c0*/  LEA.HI.X.SX32 R45, R87, R194, 0x1, P6 ;  /* 0x000000c2572d7211 */ /* 0x000fe400030f0eff */
[----:B------:R-:W-:Y:S01]  /*d6d0*/  LEA R46, P6, R93, R192, 0x1 ;  /* 0x000000c05d2e7211 */ /* 0x000fe200078c08ff */
[----:B------:R-:W-:Y:S01]  /*d6e0*/  VIADD R87, R49, UR4 ;  /* 0x0000000431577c36 */ /* 0x000fe20008000000 */
[----:B------:R0:W-:Y:S01]  /*d6f0*/  @P5 STG.E.U16 desc[UR14][R84.64], R47 ;  /* 0x0000002f54005986 */ /* 0x0001e2000c10150e */
[----:B------:R-:W-:Y:S01]  /*d700*/  ISETP.LT.AND P4, PT, R122, UR5, !P0 ;  /* 0x000000057a007c0c */ /* 0x000fe2000c781270 */
[----:B------:R-:W-:-:S02]  /*d710*/  ULDC UR5, c[0x0][0x22c] ;  /* 0x00008b0000057ab9 */ /* 0x000fc40000000800 */
[----:B------:R1:W-:Y:S01]  /*d720*/  @P3 STG.E.U16 desc[UR14][R44.64], R50 ;  /* 0x000000322c003986 */ /* 0x0003e2000c10150e */
[----:B------:R-:W-:Y:S01]  /*d730*/  ISETP.LT.AND P2, PT, R119, UR5, !P0 ;  /* 0x0000000577007c0c */ /* 0x000fe2000c741270 */
[----:B------:R-:W-:Y:S01]  /*d740*/  ULDC UR5, c[0x0][0x22c] ;  /* 0x00008b0000057ab9 */ /* 0x000fe20000000800 */
[----:B0-----:R-:W-:Y:S01]  /*d750*/  LEA.HI.X.SX32 R47, R93, R194, 0x1, P6 ;  /* 0x000000c25d2f7211 */ /* 0x001fe200030f0eff */
[----:B------:R-:W-:Y:S01]  /*d760*/  VIADD R93, R87, UR4 ;  /* 0x00000004575d7c36 */ /* 0x000fe20008000000 */
[C---:B------:R-:W-:Y:S02]  /*d770*/  LEA R48, P6, R49.reuse, R192, 0x1 ;  /* 0x000000c031307211 */ /* 0x040fe400078c08ff */
[----:B-1----:R-:W-:Y:S02]  /*d780*/  PRMT R45, R50, 0x7632, R45 ;  /* 0x00007632322d7816 */ /* 0x002fe4000000002d */
[----:B------:R-:W-:Y:S02]  /*d790*/  LEA.HI.X.SX32 R49, R49, R194, 0x1, P6 ;  /* 0x000000c231317211 */ /* 0x000fe400030f0eff */
        /* <DEDUP_REMOVED lines=25> */
[----:B------:R-:W-:Y:S02]  /*d930*/  LEA.HI.X.SX32 R49, R49, R194, 0x1, P6 ;  /* 0x000000c231317211 */ /* 0x000fe400030f0eff */
[-C--:B------:R-:W-:Y:S01]  /*d940*/  LEA R44, P6, R51, R192.reuse, 0x1 ;  /* 0x000000c0332c7211 */ /* 0x080fe200078c08ff */
[----:B------:R0:W-:Y:S04]  /*d950*/  @P3 STG.E.U16 desc[UR14][R46.64], R45 ;  /* 0x0000002d2e003986 */ /* 0x0001e8000c10150e */
[----:B------:R1:W-:Y:S01]  /*d960*/  @P4 STG.E.U16 desc[UR14][R48.64], R53 ;  /* 0x0000003530004986 */ /* 0x0003e2000c10150e */
[----:B------:R-:W-:-:S02]  /*d970*/  LEA R50, P4, R85, R192, 0x1 ;  /* 0x000000c055327211 */ /* 0x000fc400078808ff */
[----:B------:R-:W-:Y:S01]  /*d980*/  ISETP.LT.AND P2, PT, R113, UR5, !P0 ;  /* 0x0000000571007c0c */ /* 0x000fe2000c741270 */
[----:B------:R-:W-:Y:S01]  /*d990*/  ULDC UR5, c[0x0][0x22c] ;  /* 0x00008b0000057ab9 */ /* 0x000fe20000000800 */
[-C--:B0-----:R-:W-:Y:S02]  /*d9a0*/  LEA.HI.X.SX32 R45, R51, R194.reuse, 0x1, P6 ;  /* 0x000000c2332d7211 */ /* 0x081fe400030f0eff */
[C---:B------:R-:W-:Y:S01]  /*d9b0*/  LEA.HI.X.SX32 R51, R85.reuse, R194, 0x1, P4 ;  /* 0x000000c255337211 */ /* 0x040fe200020f0eff */
[----:B------:R-:W-:Y:S01]  /*d9c0*/  VIADD R85, R85, UR4 ;  /* 0x0000000455557c36 */ /* 0x000fe20008000000 */
[----:B------:R-:W-:Y:S02]  /*d9d0*/  PRMT R47, R53, 0x7632, R47 ;  /* 0x00007632352f7816 */ /* 0x000fe4000000002f */
[----:B------:R-:W-:Y:S01]  /*d9e0*/  ISETP.LT.AND P5, PT, R115, UR5, !P0 ;  /* 0x0000000573007c0c */ /* 0x000fe2000c7a1270 */
[C---:B-1----:R-:W-:Y:S01]  /*d9f0*/  VIADD R53, R85.reuse, UR4 ;  /* 0x0000000455357c36 */ /* 0x042fe20008000000 */
[----:B------:R-:W-:Y:S01]  /*da00*/  ULDC UR5, c[0x0][0x22c] ;  /* 0x00008b0000057ab9 */ /* 0x000fe20000000800 */
[----:B------:R0:W-:Y:S01]  /*da10*/  @P1 STG.E.U16 desc[UR14][R44.64], R47 ;  /* 0x0000002f2c001986 */ /* 0x0001e2000c10150e */
[----:B------:R-:W-:-:S02]  /*da20*/  LEA R46, P1, R85, R192, 0x1 ;  /* 0x000000c0552e7211 */ /* 0x000fc400078208ff */
[----:B------:R-:W-:Y:S01]  /*da30*/  ISETP.LT.AND P3, PT, R117, UR5, !P0 ;  /* 0x0000000575007c0c */ /* 0x000fe2000c761270 */
[----:B------:R-:W-:Y:S01]  /*da40*/  ULDC UR5, c[0x0][0x22c] ;  /* 0x00008b0000057ab9 */ /* 0x000fe20000000800 */
[C---:B------:R-:W-:Y:S02]  /*da50*/  LEA R48, P6, R53.reuse, R192, 0x1 ;  /* 0x000000c035307211 */ /* 0x040fe400078c08ff */
[----:B------:R-:W-:Y:S01]  /*da60*/  ISETP.LT.AND P4, PT, R116, UR5, !P0 ;  /* 0x0000000574007c0c */ /* 0x000fe2000c781270 */
[----:B------:R-:W-:Y:S01]  /*da70*/  ULDC UR5, c[0x0][0x22c] ;  /* 0x00008b0000057ab9 */ /* 0x000fe20000000800 */
[-C--:B------:R-:W-:Y:S01]  /*da80*/  LEA.HI.X.SX32 R49, R53, R194.reuse, 0x1, P6 ;  /* 0x000000c235317211 */ /* 0x080fe200030f0eff */
[----:B------:R1:W-:Y:S01]  /*da90*/  @P2 STG.E.U16 desc[UR14][R50.64], R54 ;  /* 0x0000003632002986 */ /* 0x0003e2000c10150e */
[----:B0-----:R-:W-:Y:S02]  /*daa0*/  PRMT R45, R54, 0x7632, R45 ;  /* 0x00007632362d7816 */ /* 0x001fe4000000002d */
[----:B------:R-:W-:Y:S01]  /*dab0*/  LEA.HI.X.SX32 R47, R85, R194, 0x1, P1 ;  /* 0x000000c2552f7211 */ /* 0x000fe200008f0eff */
[----:B------:R-:W-:Y:S01]  /*dac0*/  VIADD R53, R53, UR4 ;  /* 0x0000000435357c36 */ /* 0x000fe20008000000 */
[----:B------:R-:W-:Y:S01]  /*dad0*/  ISETP.LT.AND P2, PT, R112, UR5, !P0 ;  /* 0x0000000570007c0c */ /* 0x000fe2000c741270 */
[----:B------:R-:W-:-:S02]  /*dae0*/  ULDC UR5, c[0x0][0x22c] ;  /* 0x00008b0000057ab9 */ /* 0x000fc40000000800 */
[----:B------:R0:W-:Y:S01]  /*daf0*/  @P5 STG.E.U16 desc[UR14][R46.64], R45 ;  /* 0x0000002d2e005986 */ /* 0x0001e2000c10150e */
[----:B------:R-:W-:Y:S01]  /*db00*/  ISETP.LT.AND P5, PT, R43, UR5, !P0 ;  /* 0x000000052b007c0c */ /* 0x000fe2000c7a1270 */
[C---:B------:R-:W-:Y:S01]  /*db10*/  VIADD R43, R53.reuse, UR4 ;  /* 0x00000004352b7c36 */ /* 0x040fe20008000000 */
[----:B------:R-:W-:Y:S01]  /*db20*/  LEA R44, P6, R53, R192, 0x1 ;  /* 0x000000c0352c7211 */ /* 0x000fe200078c08ff */
[----:B------:R2:W-:Y:S01]  /*db30*/  @P3 STG.E.U16 desc[UR14][R48.64], R55 ;  /* 0x0000003730003986 */ /* 0x0005e2000c10150e */
[----:B------:R-:W-:Y:S01]  /*db40*/  ISETP.LT.AND P1, PT, R114, UR6, !P0 ;  /* 0x0000000672007c0c */ /* 0x000fe2000c721270 */
[----:B-1----:R-:W-:Y:S01]  /*db50*/  VIADD R51, R43, UR4 ;  /* 0x000000042b337c36 */ /* 0x002fe20008000000 */
[----:B------:R-:W-:Y:S01]  /*db60*/  ULDC UR5, c[0x0][0x22c] ;  /* 0x00008b0000057ab9 */ /* 0x000fe20000000800 */
[----:B------:R-:W-:Y:S01]  /*db70*/  ULDC UR6, c[0x0][0x22c] ;  /* 0x00008b0000067ab9 */ /* 0x000fe20000000800 */
[----:B0-----:R-:W-:Y:S02]  /*db80*/  LEA.HI.X.SX32 R45, R53, R194, 0x1, P6 ;  /* 0x000000c2352d7211 */ /* 0x001fe400030f0eff */
[----:B------:R-:W-:-:S02]  /*db90*/  LEA R46, P6, R43, R192, 0x1 ;  /* 0x000000c02b2e7211 */ /* 0x000fc400078c08ff */
[----:B--2---:R-:W-:Y:S02]  /*dba0*/  PRMT R49, R55, 0x7632, R49 ;  /* 0x0000763237317816 */ /* 0x004fe40000000031 */
[----:B------:R-:W-:Y:S01]  /*dbb0*/  LEA.HI.X.SX32 R47, R43, R194, 0x1, P6 ;  /* 0x000000c22b2f7211 */ /* 0x000fe200030f0eff */
[C---:B------:R-:W-:Y:S01]  /*dbc0*/  VIADD R43, R51.reuse, UR4 ;  /* 0x00000004332b7c36 */ /* 0x040fe20008000000 */
[-C--:B------:R-:W-:Y:S01]  /*dbd0*/  LEA R48, P6, R51, R192.reuse, 0x1 ;  /* 0x000000c033307211 */ /* 0x080fe200078c08ff */
[----:B------:R0:W-:Y:S04]  /*dbe0*/  @P4 STG.E.U16 desc[UR14][R44.64], R49 ;  /* 0x000000312c004986 */ /* 0x0001e8000c10150e */
[----:B------:R1:W-:Y:S01]  /*dbf0*/  @P2 STG.E.U16 desc[UR14][R46.64], R56 ;  /* 0x000000382e002986 */ /* 0x0003e2000c10150e */
[----:B------:R-:W-:-:S02]  /*dc00*/  LEA R50, P2, R43, R192, 0x1 ;  /* 0x000000c02b327211 */ /* 0x000fc400078408ff */
[-C--:B0-----:R-:W-:Y:S02]  /*dc10*/  LEA.HI.X.SX32 R49, R51, R194.reuse, 0x1, P6 ;  /* 0x000000c233317211 */ /* 0x081fe400030f0eff */
[C---:B------:R-:W-:Y:S01]  /*dc20*/  LEA.HI.X.SX32 R51, R43.reuse, R194, 0x1, P2 ;  /* 0x000000c22b337211 */ /* 0x040fe200010f0eff */
[----:B------:R-:W-:Y:S01]  /*dc30*/  VIADD R43, R43, UR4 ;  /* 0x000000042b2b7c36 */ /* 0x000fe20008000000 */
[----:B------:R-:W-:Y:S02]  /*dc40*/  PRMT R45, R56, 0x7632, R45 ;  /* 0x00007632382d7816 */ /* 0x000fe4000000002d */
[----:B------:R-:W-:Y:S01]  /*dc50*/  ISETP.LT.AND P3, PT, R89, UR5, !P0 ;  /* 0x0000000559007c0c */ /* 0x000fe2000c761270 */
[C---:B------:R-:W-:Y:S01]  /*dc60*/  VIADD R53, R43.reuse, UR4 ;  /* 0x000000042b357c36 */ /* 0x040fe20008000000 */
[----:B------:R-:W-:Y:S01]  /*dc70*/  ULDC UR5, c[0x0][0x22c] ;  /* 0x00008b0000057ab9 */ /* 0x000fe20000000800 */
[----:B------:R0:W-:Y:S01]  /*dc80*/  @P1 STG.E.U16 desc[UR14][R48.64], R45 ;  /* 0x0000002d30001986 */ /* 0x0001e2000c10150e */
[----:B------:R-:W-:-:S02]  /*dc90*/  LEA R44, P1, R43, R192, 0x1 ;  /* 0x000000c02b2c7211 */ /* 0x000fc400078208ff */
[----:B------:R-:W-:Y:S01]  /*dca0*/  ISETP.LT.AND P4, PT, R91, UR5, !P0 ;  /* 0x000000055b007c0c */ /* 0x000fe2000c781270 */
[----:B------:R-:W-:Y:S01]  /*dcb0*/  ULDC UR5, c[0x0][0x22c] ;  /* 0x00008b0000057ab9 */ /* 0x000fe20000000800 */
[C---:B-1----:R-:W-:Y:S02]  /*dcc0*/  LEA R46, P6, R53.reuse, R192, 0x1 ;  /* 0x000000c0352e7211 */ /* 0x042fe400078c08ff */
[----:B------:R-:W-:Y:S01]  /*dcd0*/  ISETP.LT.AND P2, PT, R90, UR5, !P0 ;  /* 0x000000055a007c0c */ /* 0x000fe2000c741270 */
[----:B------:R-:W-:Y:S01]  /*dce0*/  ULDC UR5, c[0x0][0x22c] ;  /* 0x00008b0000057ab9 */ /* 0x000fe20000000800 */
[-C--:B------:R-:W-:Y:S01]  /*dcf0*/  LEA.HI.X.SX32 R47, R53, R194.reuse, 0x1, P6 ;  /* 0x000000c2352f7211 */ /* 0x080fe200030f0eff */
[----:B------:R-:W-:Y:S01]  /*dd00*/  @P5 STG.E.U16 desc[UR14][R50.64], R57 ;  /* 0x0000003932005986 */ /* 0x000fe2000c10150e */
        /* <DEDUP_REMOVED lines=9> */
[----:B------:R-:W-:Y:S01]  /*dda0*/  ULDC UR5, c[0x0][0x22c] ;  /* 0x00008b0000057ab9 */ /* 0x000fe20000000800 */
[----:B------:R1:W-:Y:S01]  /*ddb0*/  @P4 STG.E.U16 desc[UR14][R46.64], R58 ;  /* 0x0000003a2e004986 */ /* 0x0003e2000c10150e */
[----:B------:R-:W-:Y:S02]  /*ddc0*/  ISETP.LT.AND P4, PT, R39, UR5, !P0 ;  /* 0x0000000527007c0c */ /* 0x000fe4000c781270 */
[----:B------:R-:W-:Y:S01]  /*ddd0*/  LEA.HI.X.SX32 R43, R53, R194, 0x1, P6 ;  /* 0x000000c2352b7211 */ /* 0x000fe200030f0eff */
[C---:B------:R-:W-:Y:S01]  /*dde0*/  VIADD R39, R37.reuse, UR4 ;  /* 0x0000000425277c36 */ /* 0x040fe20008000000 */
[----:B------:R-:W-:Y:S01]  /*ddf0*/  ISETP.LT.AND P1, PT, R88, UR6, !P0 ;  /* 0x0000000658007c0c */ /* 0x000fe2000c721270 */
[----:B------:R-:W-:Y:S01]  /*de00*/  ULDC UR5, c[0x0][0x22c] ;  /* 0x00008b0000057ab9 */ /* 0x000fe20000000800 */
[----:B0-----:R-:W-:Y:S01]  /*de10*/  LEA R44, P6, R37, R192, 0x1 ;  /* 0x000000c0252c7211 */ /* 0x001fe200078c08ff */
[----:B------:R-:W-:-:S03]  /*de20*/  ULDC UR6, c[0x0][0x22c] ;  /* 0x00008b0000067ab9 */ /* 0x000fc60000000800 */
[----:B------:R-:W-:Y:S02]  /*de30*/  LEA.HI.X.SX32 R45, R37, R194, 0x1, P6 ;  /* 0x000000c2252d7211 */ /* 0x000fe400030f0eff */
[----:B-1----:R-:W-:Y:S01]  /*de40*/  PRMT R47, R58, 0x7632, R47 ;  /* 0x000076323a2f7816 */ /* 0x002fe2000000002f */
[----:B------:R-:W-:-:S04]  /*de50*/  VIADD R37, R39, UR4 ;  /* 0x0000000427257c36 */ /* 0x000fc80008000000 */
        /* <DEDUP_REMOVED lines=13> */
[-C--:B------:R-:W-:Y:S01]  /*df30*/  LEA R42, P6, R39, R192.reuse, 0x1 ;  /* 0x000000c0272a7211 */ /* 0x080fe200078c08ff */
[----:B------:R0:W-:Y:S01]  /*df40*/  @P1 STG.E.U16 desc[UR14][R46.64], R41 ;  /* 0x000000292e001986 */ /* 0x0001e2000c10150e */
[----:B------:R-:W-:Y:S02]  /*df50*/  LEA R40, P1, R37, R192, 0x1 ;  /* 0x000000c025287211 */ /* 0x000fe400078208ff */
[CC--:B------:R-:W-:Y:S01]  /*df60*/  LEA.HI.X.SX32 R43, R39.reuse, R194.reuse, 0x1, P6 ;  /* 0x000000c2272b7211 */ /* 0x0c0fe200030f0eff */
[----:B------:R-:W-:Y:S01]  /*df70*/  VIADD R39, R39, UR4 ;  /* 0x0000000427277c36 */ /* 0x000fe20008000000 */
[----:B-1----:R-:W-:Y:S01]  /*df80*/  PRMT R44, R60, 0x7632, R44 ;  /* 0x000076323c2c7816 */ /* 0x002fe2000000002c */
[----:B------:R-:W-:Y:S01]  /*df90*/  @P3 STG.E.U16 desc[UR14][R48.64], R60 ;  /* 0x0000003c30003986 */ /* 0x000fe2000c10150e */
[----:B0-----:R-:W-:-:S02]  /*dfa0*/  LEA.HI.X.SX32 R41, R37, R194, 0x1, P1 ;  /* 0x000000c225297211 */ /* 0x001fc400008f0eff */
[----:B------:R-:W-:Y:S01]  /*dfb0*/  ISETP.LT.AND P1, PT, R36, UR5, !P0 ;  /* 0x0000000524007c0c */ /* 0x000fe2000c721270 */
[----:B------:R-:W-:Y:S01]  /*dfc0*/  ULDC UR5, c[0x0][0x22c] ;  /* 0x00008b0000057ab9 */ /* 0x000fe20000000800 */
[C---:B------:R-:W-:Y:S01]  /*dfd0*/  LEA R36, P6, R39.reuse, R192, 0x1 ;  /* 0x000000c027247211 */ /* 0x040fe200078c08ff */
[----:B------:R0:W-:Y:S01]  /*dfe0*/  @P4 STG.E.U16 desc[UR14][R40.64], R44 ;  /* 0x0000002c28004986 */ /* 0x0001e2000c10150e */
[----:B------:R-:W-:Y:S01]  /*dff0*/  VIADD R45, R39, UR4 ;  /* 0x00000004272d7c36 */ /* 0x000fe20008000000 */
[----:B------:R-:W-:Y:S01]  /*e000*/  ISETP.LT.AND P4, PT, R34, UR5, !P0 ;  /* 0x0000000522007c0c */ /* 0x000fe2000c781270 */
[----:B------:R-:W-:Y:S01]  /*e010*/  ULDC UR5, c[0x0][0x22c] ;  /* 0x00008b0000057ab9 */ /* 0x000fe20000000800 */
[----:B------:R1:W-:Y:S01]  /*e020*/  @P2 STG.E.U16 desc[UR14][R42.64], R61 ;  /* 0x0000003d2a002986 */ /* 0x0003e2000c10150e */
[----:B------:R-:W-:Y:S01]  /*e030*/  ISETP.LT.AND P3, PT, R38, UR6, !P0 ;  /* 0x0000000626007c0c */ /* 0x000fe2000c761270 */
[----:B------:R-:W-:Y:S01]  /*e040*/  ULDC UR6, c[0x0][0x22c] ;  /* 0x00008b0000067ab9 */ /* 0x000fe20000000800 */
[----:B------:R-:W-:Y:S01]  /*e050*/  ISETP.LT.AND P2, PT, R31, UR5, !P0 ;  /* 0x000000051f007c0c */ /* 0x000fe2000c741270 */
[----:B------:R-:W-:Y:S01]  /*e060*/  VIADD R31, R45, UR4 ;  /* 0x000000042d1f7c36 */ /* 0x000fe20008000000 */
[----:B------:R-:W-:Y:S01]  /*e070*/  LEA.HI.X.SX32 R37, R39, R194, 0x1, P6 ;  /* 0x000000c227257211 */ /* 0x000fe200030f0eff */
[----:B------:R-:W-:Y:S01]  /*e080*/  ULDC UR5, c[0x0][0x22c] ;  /* 0x00008b0000057ab9 */ /* 0x000fe20000000800 */
[----:B------:R-:W-:-:S02]  /*e090*/  LEA R38, P6, R45, R192, 0x1 ;  /* 0x000000c02d267211 */ /* 0x000fc400078c08ff */
[----:B0-----:R-:W-:Y:S02]  /*e0a0*/  PRMT R41, R61, 0x7632, R41 ;  /* 0x000076323d297816 */ /* 0x001fe40000000029 */
[----:B------:R-:W-:Y:S01]  /*e0b0*/  LEA.HI.X.SX32 R39, R45, R194, 0x1, P6 ;  /* 0x000000c22d277211 */ /* 0x000fe200030f0eff */
[C---:B-1----:R-:W-:Y:S01]  /*e0c0*/  VIADD R43, R31.reuse, UR4 ;  /* 0x000000041f2b7c36 */ /* 0x042fe20008000000 */
[----:B------:R-:W-:Y:S01]  /*e0d0*/  LEA R34, P6, R31, R192, 0x1 ;  /* 0x000000c01f227211 */ /* 0x000fe200078c08ff */
[----:B------:R0:W-:Y:S01]  /*e0e0*/  @P5 STG.E.U16 desc[UR14][R36.64], R41 ;  /* 0x0000002924005986 */ /* 0x0001e2000c10150e */
[----:B------:R-:W-:Y:S01]  /*e0f0*/  ISETP.LT.AND P5, PT, R35, UR5, !P0 ;  /* 0x0000000523007c0c */ /* 0x000fe2000c7a1270 */
[----:B------:R-:W-:Y:S01]  /*e100*/  ULDC UR5, c[0x0][0x22c] ;  /* 0x00008b0000057ab9 */ /* 0x000fe20000000800 */
[----:B------:R-:W-:Y:S02]  /*e110*/  LEA.HI.X.SX32 R35, R31, R194, 0x1, P6 ;  /* 0x000000c21f237211 */ /* 0x000fe400030f0eff */
[----:B------:R-:W-:-:S02]  /*e120*/  LEA R40, P6, R43, R192, 0x1 ;  /* 0x000000c02b287211 */ /* 0x000fc400078c08ff */
[----:B------:R-:W-:Y:S01]  /*e130*/  PRMT R31, R62, 0x7632, R31 ;  /* 0x000076323e1f7816 */ /* 0x000fe2000000001f */
[----:B------:R-:W-:Y:S01]  /*e140*/  @P1 STG.E.U16 desc[UR14][R38.64], R62 ;  /* 0x0000003e26001986 */ /* 0x000fe2000c10150e */
[----:B------:R-:W-:Y:S01]  /*e150*/  ISETP.LT.AND P1, PT, R33, UR5, !P0 ;  /* 0x0000000521007c0c */ /* 0x000fe2000c721270 */
[----:B------:R-:W-:Y:S01]  /*e160*/  ULDC UR5, c[0x0][0x22c] ;  /* 0x00008b0000057ab9 */ /* 0x000fe20000000800 */
[C---:B0-----:R-:W-:Y:S01]  /*e170*/  LEA.HI.X.SX32 R41, R43.reuse, R194, 0x1, P6 ;  /* 0x000000c22b297211 */ /* 0x041fe200030f0eff */
[----:B------:R-:W-:Y:S01]  /*e180*/  VIADD R43, R43, UR4 ;  /* 0x000000042b2b7c36 */ /* 0x000fe20008000000 */
[----:B------:R0:W-:Y:S01]  /*e190*/  @P3 STG.E.U16 desc[UR14][R34.64], R31 ;  /* 0x0000001f22003986 */ /* 0x0001e2000c10150e */
[----:B------:R-:W-:Y:S01]  /*e1a0*/  ISETP.LT.AND P3, PT, R32, UR5, !P0 ;  /* 0x0000000520007c0c */ /* 0x000fe2000c761270 */
[----:B------:R-:W-:Y:S02]  /*e1b0*/  ULDC UR5, c[0x0][0x22c] ;  /* 0x00008b0000057ab9 */ /* 0x000fe40000000800 */
[----:B------:R-:W-:Y:S01]  /*e1c0*/  @P4 STG.E.U16 desc[UR14][R40.64], R63 ;  /* 0x0000003f28004986 */ /* 0x000fe2000c10150e */
[----:B------:R-:W-:-:S02]  /*e1d0*/  LEA R32, P6, R43, R192, 0x1 ;  /* 0x000000c02b207211 */ /* 0x000fc400078c08ff */
[----:B------:R-:W-:Y:S01]  /*e1e0*/  ISETP.LT.AND P4, PT, R29, UR5, !P0 ;  /* 0x000000051d007c0c */ /* 0x000fe2000c781270 */
[----:B------:R-:W-:Y:S01]  /*e1f0*/  VIADD R29, R43, UR4 ;  /* 0x000000042b1d7c36 */ /* 0x000fe20008000000 */
[----:B------:R-:W-:Y:S01]  /*e200*/  PRMT R37, R63, 0x7632, R37 ;  /* 0x000076323f257816 */ /* 0x000fe20000000025 */
[----:B------:R-:W-:Y:S01]  /*e210*/  ULDC UR4, c[0x0][0x248] ;  /* 0x0000920000047ab9 */ /* 0x000fe20000000800 */
[----:B------:R-:W-:Y:S01]  /*e220*/  LEA.HI.X.SX32 R33, R43, R194, 0x1, P6 ;  /* 0x000000c22b217211 */ /* 0x000fe200030f0eff */
[C---:B0-----:R-:W-:Y:S01]  /*e230*/  VIADD R31, R29.reuse, UR4 ;  /* 0x000000041d1f7c36 */ /* 0x041fe20008000000 */
[C---:B------:R-:W-:Y:S01]  /*e240*/  LEA R34, P6, R29.reuse, R192, 0x1 ;  /* 0x000000c01d227211 */ /* 0x040fe200078c08ff */
[----:B------:R-:W-:Y:S01]  /*e250*/  ULDC UR5, c[0x0][0x22c] ;  /* 0x00008b0000057ab9 */ /* 0x000fe20000000800 */
[----:B------:R-:W-:Y:S01]  /*e260*/  ULDC UR4, c[0x0][0x248] ;  /* 0x0000920000047ab9 */ /* 0x000fe20000000800 */
[----:B------:R0:W-:Y:S01]  /*e270*/  @P2 STG.E.U16 desc[UR14][R32.64], R37 ;  /* 0x0000002520002986 */ /* 0x0001e2000c10150e */
[----:B------:R-:W-:Y:S01]  /*e280*/  LEA.HI.X.SX32 R35, R29, R194, 0x1, P6 ;  /* 0x000000c21d237211 */ /* 0x000fe200030f0eff */
[C---:B------:R-:W-:Y:S01]  /*e290*/  VIADD R29, R31.reuse, UR4 ;  /* 0x000000041f1d7c36 */ /* 0x040fe20008000000 */
[----:B------:R-:W-:Y:S01]  /*e2a0*/  ISETP.LT.AND P2, PT, R30, UR5, !P0 ;  /* 0x000000051e007c0c */ /* 0x000fe2000c741270 */
[----:B------:R-:W-:Y:S01]  /*e2b0*/  ULDC UR4, c[0x0][0x22c] ;  /* 0x00008b0000047ab9 */ /* 0x000fe20000000800 */
[----:B------:R-:W-:Y:S01]  /*e2c0*/  LEA R30, P6, R31, R192, 0x1 ;  /* 0x000000c01f1e7211 */ /* 0x000fe200078c08ff */
[----:B------:R-:W-:Y:S01]  /*e2d0*/  @P5 STG.E.U16 desc[UR14][R34.64], R64 ;  /* 0x0000004022005986 */ /* 0x000fe2000c10150e */
[----:B------:R-:W-:-:S02]  /*e2e0*/  ULDC UR5, c[0x0][0x22c] ;  /* 0x00008b0000057ab9 */ /* 0x000fc40000000800 */
[----:B------:R-:W-:Y:S02]  /*e2f0*/  LEA.HI.X.SX32 R31, R31, R194, 0x1, P6 ;  /* 0x000000c21f1f7211 */ /* 0x000fe400030f0eff */
[----:B------:R-:W-:Y:S02]  /*e300*/  LEA R36, P6, R29, R192, 0x1 ;  /* 0x000000c01d247211 */ /* 0x000fe400078c08ff */
[----:B0-----:R-:W-:Y:S02]  /*e310*/  PRMT R33, R64, 0x7632, R33 ;  /* 0x0000763240217816 */ /* 0x001fe40000000021 */
[----:B------:R-:W-:Y:S01]  /*e320*/  ISETP.LT.AND P5, PT, R27, UR4, !P0 ;  /* 0x000000041b007c0c */ /* 0x000fe2000c7a1270 */
[----:B------:R-:W-:Y:S01]  /*e330*/  ULDC UR4, c[0x0][0x248] ;  /* 0x0000920000047ab9 */ /* 0x000fe20000000800 */
[C---:B------:R-:W-:Y:S01]  /*e340*/  LEA.HI.X.SX32 R37, R29.reuse, R194, 0x1, P6 ;  /* 0x000000c21d257211 */ /* 0x040fe200030f0eff */
[----:B------:R-:W-:Y:S01]  /*e350*/  VIADD R29, R29, UR4 ;  /* 0x000000041d1d7c36 */ /* 0x000fe20008000000 */
[----:B------:R0:W-:Y:S01]  /*e360*/  @P1 STG.E.U16 desc[UR14][R30.64], R33 ;  /* 0x000000211e001986 */ /* 0x0001e2000c10150e */
[----:B------:R-:W-:Y:S01]  /*e370*/  ISETP.LT.AND P1, PT, R28, UR5, !P0 ;  /* 0x000000051c007c0c */ /* 0x000fe2000c721270 */
[----:B------:R-:W-:Y:S01]  /*e380*/  ULDC UR5, c[0x0][0x22c] ;  /* 0x00008b0000057ab9 */ /* 0x000fe20000000800 */
[----:B------:R-:W-:Y:S01]  /*e390*/  ULDC UR4, c[0x0][0x248] ;  /* 0x0000920000047ab9 */ /* 0x000fe20000000800 */
[----:B------:R-:W-:Y:S01]  /*e3a0*/  @P3 STG.E.U16 desc[UR14][R36.64], R65 ;  /* 0x0000004124003986 */ /* 0x000fe2000c10150e */
[----:B------:R-:W-:-:S02]  /*e3b0*/  LEA R28, P6, R29, R192, 0x1 ;  /* 0x000000c01d1c7211 */ /* 0x000fc400078c08ff */
[----:B------:R-:W-:Y:S01]  /*e3c0*/  ISETP.LT.AND P3, PT, R25, UR5, !P0 ;  /* 0x0000000519007c0c */ /* 0x000fe2000c761270 */
[C---:B------:R-:W-:Y:S01]  /*e3d0*/  VIADD R25, R29.reuse, UR4 ;  /* 0x000000041d197c36 */ /* 0x040fe20008000000 */
[----:B------:R-:W-:Y:S01]  /*e3e0*/  LEA.HI.X.SX32 R29, R29, R194, 0x1, P6 ;  /* 0x000000c21d1d7211 */ /* 0x000fe200030f0eff */
[----:B------:R-:W-:Y:S01]  /*e3f0*/  ULDC UR4, c[0x0][0x248] ;  /* 0x0000920000047ab9 */ /* 0x000fe20000000800 */
[----:B------:R-:W-:Y:S01]  /*e400*/  ULDC UR5, c[0x0][0x22c] ;  /* 0x00008b0000057ab9 */ /* 0x000fe20000000800 */
[----:B0-----:R-:W-:Y:S01]  /*e410*/  PRMT R33, R65, 0x7632, R33 ;  /* 0x0000763241217816 */ /* 0x001fe20000000021 */
[C---:B------:R-:W-:Y:S01]  /*e420*/  VIADD R27, R25.reuse, UR4 ;  /* 0x00000004191b7c36 */ /* 0x040fe20008000000 */
[C---:B------:R-:W-:Y:S01]  /*e430*/  LEA R30, P6, R25.reuse, R192, 0x1 ;  /* 0x000000c0191e7211 */ /* 0x040fe200078c08ff */
[----:B------:R-:W-:Y:S02]  /*e440*/  ULDC UR4, c[0x0][0x248] ;  /* 0x0000920000047ab9 */ /* 0x000fe40000000800 */
        /* <DEDUP_REMOVED lines=160> */
[----:B------:R-:W-:Y:S01]  /*ee50*/  ISETP.LT.AND P2, PT, R3, UR4, !P0 ;  /* 0x0000000403007c0c */ /* 0x000fe2000c741270 */
[----:B------:R-:W-:Y:S01]  /*ee60*/  ULDC UR4, c[0x0][0x248] ;  /* 0x0000920000047ab9 */ /* 0x000fe20000000800 */
[----:B0-----:R-:W-:Y:S02]  /*ee70*/  PRMT R9, R76, 0x7632, R9 ;  /* 0x000076324c097816 */ /* 0x001fe40000000009 */
[C---:B------:R-:W-:Y:S01]  /*ee80*/  LEA.HI.X.SX32 R13, R5.reuse, R194, 0x1, P6 ;  /* 0x000000c2050d7211 */ /* 0x040fe200030f0eff */
[----:B------:R-:W-:Y:S01]  /*ee90*/  VIADD R5, R5, UR4 ;  /* 0x0000000405057c36 */ /* 0x000fe20008000000 */
[----:B------:R-:W-:Y:S01]  /*eea0*/  ULDC UR4, c[0x0][0x248] ;  /* 0x0000920000047ab9 */ /* 0x000fe20000000800 */
[----:B------:R0:W-:Y:S01]  /*eeb0*/  @P5 STG.E.U16 desc[UR14][R6.64], R9 ;  /* 0x0000000906005986 */ /* 0x0001e2000c10150e */
[----:B------:R-:W-:Y:S01]  /*eec0*/  ISETP.LT.AND P5, PT, R4, UR5, !P0 ;  /* 0x0000000504007c0c */ /* 0x000fe2000c7a1270 */
[C---:B------:R-:W-:Y:S01]  /*eed0*/  VIADD R3, R5.reuse, UR4 ;  /* 0x0000000405037c36 */ /* 0x040fe20008000000 */
[C---:B------:R-:W-:Y:S01]  /*eee0*/  LEA R4, P6, R5.reuse, R192, 0x1 ;  /* 0x000000c005047211 */ /* 0x040fe200078c08ff */
[----:B------:R-:W-:Y:S01]  /*eef0*/  ULDC UR5, c[0x0][0x22c] ;  /* 0x00008b0000057ab9 */ /* 0x000fe20000000800 */
[----:B------:R-:W-:Y:S01]  /*ef00*/  @P1 STG.E.U16 desc[UR14][R12.64], R77 ;  /* 0x0000004d0c001986 */ /* 0x000fe2000c10150e */
[----:B------:R-:W-:Y:S01]  /*ef10*/  ULDC UR4, c[0x0][0x248] ;  /* 0x0000920000047ab9 */ /* 0x000fe20000000800 */
[----:B------:R-:W-:Y:S01]  /*ef20*/  ISETP.LT.AND P1, PT, R2, UR5, !P0 ;  /* 0x0000000502007c0c */ /* 0x000fe2000c721270 */
[----:B------:R-:W-:Y:S01]  /*ef30*/  ULDC UR5, c[0x0][0x22c] ;  /* 0x00008b0000057ab9 */ /* 0x000fe20000000800 */
[----:B------:R-:W-:-:S02]  /*ef40*/  LEA.HI.X.SX32 R5, R5, R194, 0x1, P6 ;  /* 0x000000c205057211 */ /* 0x000fc400030f0eff */
[C---:B------:R-:W-:Y:S01]  /*ef50*/  LEA R2, P6, R3.reuse, R192, 0x1 ;  /* 0x000000c003027211 */ /* 0x040fe200078c08ff */
[----:B0-----:R-:W-:Y:S01]  /*ef60*/  VIADD R9, R3, UR4 ;  /* 0x0000000403097c36 */ /* 0x001fe20008000000 */
[----:B------:R-:W-:Y:S01]  /*ef70*/  PRMT R7, R77, 0x7632, R7 ;  /* 0x000076324d077816 */ /* 0x000fe20000000007 */
[----:B------:R-:W-:Y:S01]  /*ef80*/  ULDC UR4, c[0x0][0x248] ;  /* 0x0000920000047ab9 */ /* 0x000fe20000000800 */
[----:B------:R-:W-:Y:S02]  /*ef90*/  LEA.HI.X.SX32 R3, R3, R194, 0x1, P6 ;  /* 0x000000c203037211 */ /* 0x000fe400030f0eff */
[C---:B------:R-:W-:Y:S01]  /*efa0*/  LEA R6, P6, R9.reuse, R192, 0x1 ;  /* 0x000000c009067211 */ /* 0x040fe200078c08ff */
[----:B------:R0:W-:Y:S04]  /*efb0*/  @P3 STG.E.U16 desc[UR14][R4.64], R7 ;  /* 0x0000000704003986 */ /* 0x0001e8000c10150e */
[----:B------:R1:W-:Y:S01]  /*efc0*/  @P4 STG.E.U16 desc[UR14][R2.64], R78 ;  /* 0x0000004e02004986 */ /* 0x0003e2000c10150e */
[C---:B0-----:R-:W-:Y:S01]  /*efd0*/  LEA.HI.X.SX32 R7, R9.reuse, R194, 0x1, P6 ;  /* 0x000000c209077211 */ /* 0x041fe200030f0eff */
[----:B------:R-:W-:Y:S01]  /*efe0*/  VIADD R9, R9, UR4 ;  /* 0x0000000409097c36 */ /* 0x000fe20008000000 */
[----:B------:R-:W-:Y:S01]  /*eff0*/  PRMT R5, R78, 0x7632, R5 ;  /* 0x000076324e057816 */ /* 0x000fe20000000005 */
[----:B------:R-:W-:-:S02]  /*f000*/  ULDC UR4, c[0x0][0x248] ;  /* 0x0000920000047ab9 */ /* 0x000fc40000000800 */
[C---:B-1----:R-:W-:Y:S01]  /*f010*/  VIADD R3, R9.reuse, UR4 ;  /* 0x0000000409037c36 */ /* 0x042fe20008000000 */
[----:B------:R-:W-:Y:S01]  /*f020*/  LEA R4, P6, R9, R192, 0x1 ;  /* 0x000000c009047211 */ /* 0x000fe200078c08ff */
[----:B------:R0:W-:Y:S01]  /*f030*/  @P2 STG.E.U16 desc[UR14][R6.64], R5 ;  /* 0x0000000506002986 */ /* 0x0001e2000c10150e */
[----:B------:R-:W-:Y:S01]  /*f040*/  ULDC UR4, c[0x0][0x248] ;  /* 0x0000920000047ab9 */ /* 0x000fe20000000800 */
[----:B------:R-:W-:Y:S01]  /*f050*/  ISETP.LT.AND P3, PT, R165, UR5, !P0 ;  /* 0x00000005a5007c0c */ /* 0x000fe2000c761270 */
[----:B------:R-:W-:Y:S01]  /*f060*/  ULDC UR5, c[0x0][0x22c] ;  /* 0x00008b0000057ab9 */ /* 0x000fe20000000800 */
[----:B0-----:R-:W-:Y:S01]  /*f070*/  LEA.HI.X.SX32 R5, R9, R194, 0x1, P6 ;  /* 0x000000c209057211 */ /* 0x001fe200030f0eff */
[C---:B------:R-:W-:Y:S01]  /*f080*/  VIADD R9, R3.reuse, UR4 ;  /* 0x0000000403097c36 */ /* 0x040fe20008000000 */
[----:B------:R-:W-:Y:S01]  /*f090*/  LEA R2, P6, R3, R192, 0x1 ;  /* 0x000000c003027211 */ /* 0x000fe200078c08ff */
[----:B------:R-:W-:Y:S01]  /*f0a0*/  ULDC UR4, c[0x0][0x22c] ;  /* 0x00008b0000047ab9 */ /* 0x000fe20000000800 */
[----:B------:R-:W-:Y:S01]  /*f0b0*/  PRMT R7, R79, 0x7632, R7 ;  /* 0x000076324f077816 */ /* 0x000fe20000000007 */
[----:B------:R-:W-:Y:S01]  /*f0c0*/  @P5 STG.E.U16 desc[UR14][R4.64], R79 ;  /* 0x0000004f04005986 */ /* 0x000fe2000c10150e */
[----:B------:R-:W-:-:S02]  /*f0d0*/  LEA.HI.X.SX32 R3, R3, R194, 0x1, P6 ;  /* 0x000000c203037211 */ /* 0x000fc400030f0eff */
[----:B------:R-:W-:Y:S02]  /*f0e0*/  LEA R6, P5, R9, R192, 0x1 ;  /* 0x000000c009067211 */ /* 0x000fe400078a08ff */
[----:B------:R-:W-:Y:S01]  /*f0f0*/  ISETP.LT.AND P6, PT, R169, UR4, !P0 ;  /* 0x00000004a9007c0c */ /* 0x000fe2000c7c1270 */
[----:B------:R0:W-:Y:S01]  /*f100*/  @P1 STG.E.U16 desc[UR14][R2.64], R7 ;  /* 0x0000000702001986 */ /* 0x0001e2000c10150e */
[----:B------:R-:W-:Y:S01]  /*f110*/  ULDC UR4, c[0x0][0x248] ;  /* 0x0000920000047ab9 */ /* 0x000fe20000000800 */
[----:B------:R-:W-:Y:S01]  /*f120*/  ISETP.LT.AND P4, PT, R166, UR5, !P0 ;  /* 0x00000005a6007c0c */ /* 0x000fe2000c781270 */
[----:B------:R-:W-:Y:S01]  /*f130*/  ULDC UR5, c[0x0][0x22c] ;  /* 0x00008b0000057ab9 */ /* 0x000fe20000000800 */
[----:B------:R-:W1:Y:S01]  /*f140*/  LDS.128 R164, [R164] ;  /* 0x00000000a4a47984 */ /* 0x000e620000000c00 */
[C---:B0-----:R-:W-:Y:S01]  /*f150*/  LEA.HI.X.SX32 R7, R9.reuse, R194, 0x1, P5 ;  /* 0x000000c209077211 */ /* 0x041fe200028f0eff */
[----:B------:R-:W-:Y:S01]  /*f160*/  VIADD R9, R9, UR4 ;  /* 0x0000000409097c36 */ /* 0x000fe20008000000 */
[----:B------:R-:W-:-:S03]  /*f170*/  ULDC UR4, c[0x0][0x248] ;  /* 0x0000920000047ab9 */ /* 0x000fc60000000800 */
[----:B---3--:R-:W-:Y:S01]  /*f180*/  @P3 STG.E.U16 desc[UR14][R6.64], R80 ;  /* 0x0000005006003986 */ /* 0x008fe2000c10150e */
[C---:B------:R-:W-:Y:S01]  /*f190*/  LEA R4, P3, R9.reuse, R192, 0x1 ;  /* 0x000000c009047211 */ /* 0x040fe200078608ff */
[C---:B------:R-:W-:Y:S01]  /*f1a0*/  VIADD R11, R9.reuse, UR4 ;  /* 0x00000004090b7c36 */ /* 0x040fe20008000000 */
[----:B------:R-:W-:Y:S01]  /*f1b0*/  ISETP.LT.AND P2, PT, R168, UR5, !P0 ;  /* 0x00000005a8007c0c */ /* 0x000fe2000c741270 */
[----:B------:R-:W-:Y:S01]  /*f1c0*/  ULDC UR4, c[0x0][0x22c] ;  /* 0x00008b0000047ab9 */ /* 0x000fe20000000800 */
[----:B------:R-:W-:Y:S01]  /*f1d0*/  LEA.HI.X.SX32 R5, R9, R194, 0x1, P3 ;  /* 0x000000c209057211 */ /* 0x000fe200018f0eff */
[----:B------:R-:W-:Y:S01]  /*f1e0*/  ULDC UR5, c[0x0][0x22c] ;  /* 0x00008b0000057ab9 */ /* 0x000fe20000000800 */
[----:B------:R-:W-:Y:S02]  /*f1f0*/  PRMT R3, R80, 0x7632, R3 ;  /* 0x0000763250037816 */ /* 0x000fe40000000003 */
[----:B------:R-:W-:-:S03]  /*f200*/  LEA R2, P3, R11, R192, 0x1 ;  /* 0x000000c00b027211 */ /* 0x000fc600078608ff */
[----:B------:R0:W-:Y:S01]  /*f210*/  @P4 STG.E.U16 desc[UR14][R4.64], R3 ;  /* 0x0000000304004986 */ /* 0x0001e2000c10150e */
[----:B------:R-:W-:Y:S01]  /*f220*/  ISETP.LT.AND P4, PT, R177, UR4, !P0 ;  /* 0x00000004b1007c0c */ /* 0x000fe2000c781270 */
[----:B------:R-:W-:Y:S01]  /*f230*/  ULDC UR4, c[0x0][0x248] ;  /* 0x0000920000047ab9 */ /* 0x000fe20000000800 */
[----:B------:R-:W-:Y:S01]  /*f240*/  ISETP.LT.AND P1, PT, R170, UR5, !P0 ;  /* 0x00000005aa007c0c */ /* 0x000fe2000c721270 */
[----:B------:R-:W-:Y:S01]  /*f250*/  ULDC UR5, c[0x0][0x22c] ;  /* 0x00008b0000057ab9 */ /* 0x000fe20000000800 */
[C---:B0-----:R-:W-:Y:S01]  /*f260*/  LEA.HI.X.SX32 R3, R11.reuse, R194, 0x1, P3 ;  /* 0x000000c20b037211 */ /* 0x041fe200018f0eff */
[----:B------:R-:W-:Y:S01]  /*f270*/  VIADD R11, R11, UR4 ;  /* 0x000000040b0b7c36 */ /* 0x000fe20008000000 */
[----:B------:R-:W-:-:S03]  /*f280*/  ULDC UR4, c[0x0][0x248] ;  /* 0x0000920000047ab9 */ /* 0x000fc60000000800 */
[----:B------:R0:W-:Y:S01]  /*f290*/  @P2 STG.E.U16 desc[UR14][R2.64], R81 ;  /* 0x0000005102002986 */ /* 0x0001e2000c10150e */
[C---:B------:R-:W-:Y:S01]  /*f2a0*/  LEA R6, P2, R11.reuse, R192, 0x1 ;  /* 0x000000c00b067211 */ /* 0x040fe200078408ff */
[----:B------:R-:W-:Y:S01]  /*f2b0*/  VIADD R5, R11, UR4 ;  /* 0x000000040b057c36 */ /* 0x000fe20008000000 */
[----:B------:R-:W-:Y:S01]  /*f2c0*/  ULDC UR4, c[0x0][0x248] ;  /* 0x0000920000047ab9 */ /* 0x000fe20000000800 */
[----:B------:R-:W-:Y:S02]  /*f2d0*/  PRMT R10, R81, 0x7632, R10 ;  /* 0x00007632510a7816 */ /* 0x000fe4000000000a */
[----:B------:R-:W-:Y:S01]  /*f2e0*/  LEA.HI.X.SX32 R7, R11, R194, 0x1, P2 ;  /* 0x000000c20b077211 */ /* 0x000fe200010f0eff */
[C---:B------:R-:W-:Y:S01]  /*f2f0*/  VIADD R9, R5.reuse, UR4 ;  /* 0x0000000405097c36 */ /* 0x040fe20008000000 */
[-C--:B------:R-:W-:Y:S01]  /*f300*/  LEA R4, P2, R5, R192.reuse, 0x1 ;  /* 0x000000c005047211 */ /* 0x080fe200078408ff */
[----:B------:R-:W-:Y:S02]  /*f310*/  ULDC UR4, c[0x0][0x248] ;  /* 0x0000920000047ab9 */ /* 0x000fe40000000800 */
[----:B------:R2:W-:Y:S01]  /*f320*/  @P6 STG.E.U16 desc[UR14][R6.64], R10 ;  /* 0x0000000a06006986 */ /* 0x0005e2000c10150e */
[C---:B0-----:R-:W-:Y:S01]  /*f330*/  LEA R2, P6, R9.reuse, R192, 0x1 ;  /* 0x000000c009027211 */ /* 0x041fe200078c08ff */
[----:B------:R-:W-:Y:S01]  /*f340*/  VIADD R11, R9, UR4 ;  /* 0x00000004090b7c36 */ /* 0x000fe20008000000 */
[-C--:B------:R-:W-:Y:S01]  /*f350*/  LEA.HI.X.SX32 R5, R5, R194.reuse, 0x1, P2 ;  /* 0x000000c205057211 */ /* 0x080fe200010f0eff */
[----:B------:R-:W-:Y:S01]  /*f360*/  ULDC UR4, c[0x0][0x22c] ;  /* 0x00008b0000047ab9 */ /* 0x000fe20000000800 */
[----:B------:R-:W-:-:S02]  /*f370*/  LEA.HI.X.SX32 R3, R9, R194, 0x1, P6 ;  /* 0x000000c209037211 */ /* 0x000fc400030f0eff */
[----:B------:R-:W-:Y:S01]  /*f380*/  ISETP.LT.AND P5, PT, R176, UR5, !P0 ;  /* 0x00000005b0007c0c */ /* 0x000fe2000c7a1270 */
[----:B------:R0:W-:Y:S01]  /*f390*/  @P1 STG.E.U16 desc[UR14][R4.64], R82 ;  /* 0x0000005204001986 */ /* 0x0001e2000c10150e */
[----:B------:R-:W-:Y:S01]  /*f3a0*/  LEA R8, P6, R11, R192, 0x1 ;  /* 0x000000c00b087211 */ /* 0x000fe200078c08ff */
[----:B------:R-:W-:Y:S01]  /*f3b0*/  ULDC UR5, c[0x0][0x22c] ;  /* 0x00008b0000057ab9 */ /* 0x000fe20000000800 */
[----:B------:R-:W-:Y:S01]  /*f3c0*/  ISETP.LT.AND P1, PT, R181, UR4, !P0 ;  /* 0x00000004b5007c0c */ /* 0x000fe2000c721270 */
[----:B------:R-:W-:Y:S01]  /*f3d0*/  ULDC UR4, c[0x0][0x248] ;  /* 0x0000920000047ab9 */ /* 0x000fe20000000800 */
[C---:B------:R-:W-:Y:S01]  /*f3e0*/  LEA.HI.X.SX32 R9, R11.reuse, R194, 0x1, P6 ;  /* 0x000000c20b097211 */ /* 0x040fe200030f0eff */
[----:B------:R-:W-:Y:S01]  /*f3f0*/  VIADD R11, R11, UR4 ;  /* 0x000000040b0b7c36 */ /* 0x000fe20008000000 */
[----:B------:R-:W-:Y:S01]  /*f400*/  ULDC UR4, c[0x0][0x248] ;  /* 0x0000920000047ab9 */ /* 0x000fe20000000800 */
[----:B------:R-:W-:Y:S01]  /*f410*/  ISETP.LT.AND P3, PT, R178, UR5, !P0 ;  /* 0x00000005b2007c0c */ /* 0x000fe2000c761270 */
[----:B------:R-:W-:Y:S01]  /*f420*/  ULDC UR5, c[0x0][0x22c] ;  /* 0x00008b0000057ab9 */ /* 0x000fe20000000800 */
[C---:B--2---:R-:W-:Y:S01]  /*f430*/  VIADD R7, R11.reuse, UR4 ;  /* 0x000000040b077c36 */ /* 0x044fe20008000000 */
[----:B0-----:R-:W-:Y:S01]  /*f440*/  PRMT R5, R82, 0x7632, R5 ;  /* 0x0000763252057816 */ /* 0x001fe20000000005 */
[----:B------:R-:W-:Y:S01]  /*f450*/  ULDC UR4, c[0x0][0x248] ;  /* 0x0000920000047ab9 */ /* 0x000fe20000000800 */
[----:B------:R-:W-:-:S02]  /*f460*/  LEA R4, P6, R11, R192, 0x1 ;  /* 0x000000c00b047211 */ /* 0x000fc400078c08ff */
[----:B------:R-:W-:Y:S01]  /*f470*/  ISETP.LT.AND P2, PT, R180, UR5, !P0 ;  /* 0x00000005b4007c0c */ /* 0x000fe2000c741270 */
[----:B------:R0:W-:Y:S01]  /*f480*/  @P5 STG.E.U16 desc[UR14][R2.64], R5 ;  /* 0x0000000502005986 */ /* 0x0001e2000c10150e */
[----:B------:R-:W-:Y:S01]  /*f490*/  PRMT R10, R83, 0x7632, R10 ;  /* 0x00007632530a7816 */ /* 0x000fe2000000000a */
[----:B------:R-:W-:Y:S02]  /*f4a0*/  ULDC UR5, c[0x0][0x22c] ;  /* 0x00008b0000057ab9 */ /* 0x000fe40000000800 */
[----:B------:R2:W-:Y:S01]  /*f4b0*/  @P4 STG.E.U16 desc[UR14][R8.64], R83 ;  /* 0x0000005308004986 */ /* 0x0005e2000c10150e */
[----:B0-----:R-:W-:Y:S02]  /*f4c0*/  LEA.HI.X.SX32 R5, R11, R194, 0x1, P6 ;  /* 0x000000c20b057211 */ /* 0x001fe400030f0eff */
[C---:B------:R-:W-:Y:S01]  /*f4d0*/  LEA R2, P6, R7.reuse, R192, 0x1 ;  /* 0x000000c007027211 */ /* 0x040fe200078c08ff */
[----:B--2---:R-:W-:Y:S01]  /*f4e0*/  VIADD R9, R7, UR4 ;  /* 0x0000000407097c36 */ /* 0x004fe20008000000 */
[----:B------:R-:W-:-:S02]  /*f4f0*/  ULDC UR4, c[0x0][0x248] ;  /* 0x0000920000047ab9 */ /* 0x000fc40000000800 */
[----:B------:R-:W-:Y:S02]  /*f500*/  LEA.HI.X.SX32 R3, R7, R194, 0x1, P6 ;  /* 0x000000c207037211 */ /* 0x000fe400030f0eff */
[C---:B------:R-:W-:Y:S01]  /*f510*/  LEA R6, P6, R9.reuse, R192, 0x1 ;  /* 0x000000c009067211 */ /* 0x040fe200078c08ff */
[----:B------:R0:W-:Y:S03]  /*f520*/  @P3 STG.E.U16 desc[UR14][R4.64], R10 ;  /* 0x0000000a04003986 */ /* 0x0001e6000c10150e */
[C---:B------:R-:W-:Y:S01]  /*f530*/  LEA.HI.X.SX32 R7, R9.reuse, R194, 0x1, P6 ;  /* 0x000000c209077211 */ /* 0x040fe200030f0eff */
[----:B-1----:R1:W-:Y:S01]  /*f540*/  @P2 STG.E.U16 desc[UR14][R2.64], R164 ;  /* 0x000000a402002986 */ /* 0x0023e2000c10150e */
[----:B------:R-:W-:Y:S01]  /*f550*/  VIADD R9, R9, UR4 ;  /* 0x0000000409097c36 */ /* 0x000fe20008000000 */
[----:B------:R-:W-:Y:S01]  /*f560*/  ULDC UR4, c[0x0][0x248] ;  /* 0x0000920000047ab9 */ /* 0x000fe20000000800 */
[----:B------:R-:W-:Y:S01]  /*f570*/  ISETP.LT.AND P5, PT, R182, UR5, !P0 ;  /* 0x00000005b6007c0c */ /* 0x000fe2000c7a1270 */
[----:B------:R-:W-:Y:S01]  /*f580*/  ULDC UR5, c[0x0][0x22c] ;  /* 0x00008b0000057ab9 */ /* 0x000fe20000000800 */
[----:B0-----:R-:W-:Y:S01]  /*f590*/  VIADD R5, R9, UR4 ;  /* 0x0000000409057c36 */ /* 0x001fe20008000000 */
[----:B------:R-:W-:Y:S01]  /*f5a0*/  ULDC UR4, c[0x0][0x248] ;  /* 0x0000920000047ab9 */ /* 0x000fe20000000800 */
[----:B-1----:R-:W-:-:S02]  /*f5b0*/  PRMT R3, R164, 0x7632, R3 ;  /* 0x00007632a4037816 */ /* 0x002fc40000000003 */
[----:B------:R-:W-:Y:S01]  /*f5c0*/  VIADD R11, R5, UR4 ;  /* 0x00000004050b7c36 */ /* 0x000fe20008000000 */
[----:B------:R-:W-:Y:S01]  /*f5d0*/  ISETP.LT.AND P4, PT, R188, UR5, !P0 ;  /* 0x00000005bc007c0c */ /* 0x000fe2000c781270 */
[----:B------:R-:W-:Y:S01]  /*f5e0*/  ULDC UR5, c[0x0][0x22c] ;  /* 0x00008b0000057ab9 */ /* 0x000fe20000000800 */
[----:B------:R-:W-:Y:S01]  /*f5f0*/  ULDC UR4, c[0x0][0x248] ;  /* 0x0000920000047ab9 */ /* 0x000fe20000000800 */
[----:B------:R0:W-:Y:S01]  /*f600*/  @P1 STG.E.U16 desc[UR14][R6.64], R3 ;  /* 0x0000000306001986 */ /* 0x0001e2000c10150e */
[----:B------:R-:W-:Y:S02]  /*f610*/  LEA R2, P1, R9, R192, 0x1 ;  /* 0x000000c009027211 */ /* 0x000fe400078208ff */
[----:B------:R-:W-:Y:S01]  /*f620*/  ISETP.LT.AND P3, PT, R189, UR5, !P0 ;  /* 0x00000005bd007c0c */ /* 0x000fe2000c761270 */
[----:B------:R-:W-:Y:S02]  /*f630*/  ULDC UR5, c[0x0][0x22c] ;  /* 0x00008b0000057ab9 */ /* 0x000fe40000000800 */
[----:B------:R-:W-:Y:S01]  /*f640*/  ISETP.LT.AND P2, PT, R190, UR5, !P0 ;  /* 0x00000005be007c0c */ /* 0x000fe2000c741270 */
[----:B------:R-:W-:Y:S01]  /*f650*/  ULDC UR5, c[0x0][0x248] ;  /* 0x0000920000057ab9 */ /* 0x000fe20000000800 */
[----:B0-----:R-:W-:Y:S01]  /*f660*/  LEA.HI.X.SX32 R3, R9, R194, 0x1, P1 ;  /* 0x000000c209037211 */ /* 0x001fe200008f0eff */
[----:B------:R-:W-:Y:S01]  /*f670*/  VIADD R9, R11, UR4 ;  /* 0x000000040b097c36 */ /* 0x000fe20008000000 */
[----:B------:R-:W-:Y:S01]  /*f680*/  LEA R4, P1, R5, R192, 0x1 ;  /* 0x000000c005047211 */ /* 0x000fe200078208ff */
[----:B------:R-:W-:-:S02]  /*f690*/  ULDC UR4, c[0x0][0x248] ;  /* 0x0000920000047ab9 */ /* 0x000fc40000000800 */
[----:B------:R-:W-:Y:S01]  /*f6a0*/  VIADD R13, R9, UR5 ;  /* 0x00000005090d7c36 */ /* 0x000fe20008000000 */
[----:B------:R-:W-:Y:S02]  /*f6b0*/  LEA R6, P6, R11, R192, 0x1 ;  /* 0x000000c00b067211 */ /* 0x000fe400078c08ff */
[----:B------:R-:W-:Y:S02]  /*f6c0*/  LEA.HI.X.SX32 R5, R5, R194, 0x1, P1 ;  /* 0x000000c205057211 */ /* 0x000fe400008f0eff */
[C---:B------:R-:W-:Y:S01]  /*f6d0*/  LEA R10, P1, R13.reuse, R192, 0x1 ;  /* 0x000000c00d0a7211 */ /* 0x040fe200078208ff */
[----:B------:R-:W-:Y:S01]  /*f6e0*/  VIADD R15, R13, UR4 ;  /* 0x000000040d0f7c36 */ /* 0x000fe20008000000 */
[-C--:B------:R-:W-:Y:S01]  /*f6f0*/  LEA.HI.X.SX32 R7, R11, R194.reuse, 0x1, P6 ;  /* 0x000000c20b077211 */ /* 0x080fe200030f0eff */
[----:B------:R-:W-:Y:S01]  /*f700*/  ULDC UR4, c[0x0][0x22c] ;  /* 0x00008b0000047ab9 */ /* 0x000fe20000000800 */
[----:B------:R-:W-:Y:S02]  /*f710*/  LEA.HI.X.SX32 R11, R13, R194, 0x1, P1 ;  /* 0x000000c20d0b7211 */ /* 0x000fe400008f0eff */
[----:B------:R-:W-:-:S02]  /*f720*/  ISETP.LT.AND P1, PT, R0, UR4, !P0 ;  /* 0x0000000400007c0c */ /* 0x000fc4000c721270 */
[----:B------:R-:W-:Y:S02]  /*f730*/  ISETP.LT.AND P0, PT, R193, UR6, !P0 ;  /* 0x00000006c1007c0c */ /* 0x000fe4000c701270 */
[----:B------:R-:W-:Y:S01]  /*f740*/  LEA R8, P6, R9, R192, 0x1 ;  /* 0x000000c009087211 */ /* 0x000fe200078c08ff */
[----:B------:R0:W-:Y:S01]  /*f750*/  @P5 STG.E.U16 desc[UR14][R2.64], R165 ;  /* 0x000000a502005986 */ /* 0x0001e2000c10150e */
[----:B------:R-:W-:Y:S02]  /*f760*/  PRMT R0, R165, 0x7632, R0 ;  /* 0x00007632a5007816 */ /* 0x000fe40000000000 */
[----:B------:R-:W-:-:S03]  /*f770*/  LEA.HI.X.SX32 R9, R9, R194, 0x1, P6 ;  /* 0x000000c209097211 */ /* 0x000fc600030f0eff */
[----:B------:R1:W-:Y:S01]  /*f780*/  @P4 STG.E.U16 desc[UR14][R4.64], R0 ;  /* 0x0000000004004986 */ /* 0x0003e2000c10150e */
[C---:B------:R-:W-:Y:S02]  /*f790*/  LEA R192, P6, R15.reuse, R192, 0x1 ;  /* 0x000000c00fc07211 */ /* 0x040fe400078c08ff */
[----:B0-----:R-:W-:Y:S01]  /*f7a0*/  PRMT R3, R166, 0x7632, R3 ;  /* 0x00007632a6037816 */ /* 0x001fe20000000003 */
[----:B------:R1:W-:Y:S04]  /*f7b0*/  @P3 STG.E.U16 desc[UR14][R6.64], R166 ;  /* 0x000000a606003986 */ /* 0x0003e8000c10150e */
[----:B------:R1:W-:Y:S01]  /*f7c0*/  @P2 STG.E.U16 desc[UR14][R8.64], R3 ;  /* 0x0000000308002986 */ /* 0x0003e2000c10150e */
[----:B------:R-:W-:-:S03]  /*f7d0*/  LEA.HI.X.SX32 R193, R15, R194, 0x1, P6 ;  /* 0x000000c20fc17211 */ /* 0x000fc600030f0eff */
[----:B------:R1:W-:Y:S01]  /*f7e0*/  @P1 STG.E.U16 desc[UR14][R10.64], R167 ;  /* 0x000000a70a001986 */ /* 0x0003e2000c10150e */
[----:B------:R-:W-:Y:S05]  /*f7f0*/  @!P0 EXIT ;  /* 0x000000000000894d */ /* 0x000fea0003800000 */
[----:B------:R-:W-:-:S05]  /*f800*/  PRMT R96, R167, 0x7632, R96 ;  /* 0x00007632a7607816 */ /* 0x000fca0000000060 */
[----:B------:R-:W-:Y:S01]  /*f810*/  STG.E.U16 desc[UR14][R192.64], R96 ;  /* 0x00000060c0007986 */ /* 0x000fe2000c10150e */
[----:B------:R-:W-:Y:S05]  /*f820*/  EXIT ;  /* 0x000000000000794d */ /* 0x000fea0003800000 */
.L_x_2:
[----:B------:R-:W-:-:S00]  /*f830*/  BRA `(.L_x_2) ;  /* 0xfffffffc00fc7947 */ /* 0x000fc0000383ffff */
[----:B------:R-:W-:-:S00]  /*f840*/  NOP ;  /* 0x0000000000007918 */ /* 0x000fc00000000000 */
        /* <DEDUP_REMOVED lines=11> */
.L_x_3:


//--------------------- .nv.shared.matmul_kernel  --------------------------
	.section	.nv.shared.matmul_kernel,"aw",@nobits
	.sectionflags	@""
	.align	16
	.zero		1024


//--------------------- .nv.shared.reserved.0     --------------------------
	.section	.nv.shared.reserved.0,"aw",@nobits
	.weak		__nv_reservedSMEM_offset_0_alias
	.size		__nv_reservedSMEM_offset_0_alias, 0, 0
	.other		__nv_reservedSMEM_offset_0_alias,@"STO_CUDA_RESERVED_SHARED STV_DEFAULT"
__nv_reservedSMEM_offset_0_alias:
	.zero		0


//--------------------- .nv.constant0.matmul_kernel --------------------------
	.section	.nv.constant0.matmul_kernel,"a",@progbits
	.sectionflags	@""
	.align	4
.nv.constant0.matmul_kernel:
	.zero		608


//--------------------- SYMBOLS --------------------------

	.type		.nv.reservedSmem.offset0,@object
	.size		.nv.reservedSmem.offset0,0x4
